//
// Generated by NVIDIA NVVM Compiler
//
// Compiler Build ID: CL-36424714
// Cuda compilation tools, release 13.0, V13.0.88
// Based on NVVM 20.0.0
//

.version 9.0
.target sm_100
.address_size 64

	// .globl	_Z21conv3x3_global_kernelPKfPfii
.const .align 4 .b8 c_kernel3x3[36];
// _ZZ26conv3x3_shared_relu_kernelPKfPfiiE4tile has been demoted

.visible .entry _Z21conv3x3_global_kernelPKfPfii(
	.param .u64 .ptr .align 1 _Z21conv3x3_global_kernelPKfPfii_param_0,
	.param .u64 .ptr .align 1 _Z21conv3x3_global_kernelPKfPfii_param_1,
	.param .u32 _Z21conv3x3_global_kernelPKfPfii_param_2,
	.param .u32 _Z21conv3x3_global_kernelPKfPfii_param_3
)
{
	.reg .pred 	%p<31>;
	.reg .b32 	%r<23>;
	.reg .b32 	%f<47>;
	.reg .b64 	%rd<26>;

	ld.param.u64 	%rd7, [_Z21conv3x3_global_kernelPKfPfii_param_0];
	ld.param.u64 	%rd6, [_Z21conv3x3_global_kernelPKfPfii_param_1];
	ld.param.u32 	%r7, [_Z21conv3x3_global_kernelPKfPfii_param_2];
	ld.param.u32 	%r9, [_Z21conv3x3_global_kernelPKfPfii_param_3];
	cvta.to.global.u64 	%rd1, %rd7;
	mov.u32 	%r10, %ctaid.x;
	mov.u32 	%r11, %ntid.x;
	mov.u32 	%r12, %tid.x;
	mad.lo.s32 	%r1, %r10, %r11, %r12;
	mov.u32 	%r13, %ctaid.y;
	mov.u32 	%r14, %ntid.y;
	mov.u32 	%r15, %tid.y;
	mad.lo.s32 	%r16, %r13, %r14, %r15;
	setp.ge.s32 	%p3, %r1, %r7;
	setp.ge.s32 	%p4, %r16, %r9;
	or.pred  	%p5, %p3, %p4;
	@%p5 bra 	$L__BB0_20;
	setp.eq.s32 	%p6, %r16, 0;
	add.s32 	%r17, %r16, -1;
	mul.lo.s32 	%r3, %r17, %r7;
	setp.lt.s32 	%p7, %r1, 1;
	cvt.s64.s32 	%rd8, %r3;
	cvt.s64.s32 	%rd2, %r1;
	add.s64 	%rd9, %rd2, %rd8;
	shl.b64 	%rd10, %rd9, 2;
	add.s64 	%rd3, %rd1, %rd10;
	mov.f32 	%f39, 0f00000000;
	or.pred  	%p8, %p7, %p6;
	@%p8 bra 	$L__BB0_3;
	ld.global.nc.f32 	%f20, [%rd3+-4];
	ld.const.f32 	%f21, [c_kernel3x3];
	fma.rn.f32 	%f39, %f20, %f21, 0f00000000;
$L__BB0_3:
	setp.eq.s32 	%p9, %r16, 0;
	setp.lt.s32 	%p10, %r1, 0;
	or.pred  	%p11, %p10, %p9;
	@%p11 bra 	$L__BB0_5;
	add.s32 	%r18, %r1, %r3;
	mul.wide.s32 	%rd11, %r18, 4;
	add.s64 	%rd12, %rd1, %rd11;
	ld.global.nc.f32 	%f22, [%rd12];
	ld.const.f32 	%f23, [c_kernel3x3+4];
	fma.rn.f32 	%f39, %f22, %f23, %f39;
$L__BB0_5:
	setp.eq.s32 	%p12, %r16, 0;
	add.s32 	%r19, %r1, 1;
	setp.gt.s32 	%p13, %r1, -2;
	setp.lt.s32 	%p14, %r19, %r7;
	and.pred  	%p1, %p13, %p14;
	not.pred 	%p15, %p1;
	or.pred  	%p16, %p15, %p12;
	@%p16 bra 	$L__BB0_7;
	ld.global.nc.f32 	%f24, [%rd3+4];
	ld.const.f32 	%f25, [c_kernel3x3+8];
	fma.rn.f32 	%f39, %f24, %f25, %f39;
$L__BB0_7:
	setp.gt.s32 	%p17, %r1, 0;
	mul.lo.s32 	%r4, %r16, %r7;
	setp.le.s32 	%p18, %r1, %r7;
	and.pred  	%p2, %p17, %p18;
	cvt.s64.s32 	%rd13, %r4;
	add.s64 	%rd14, %rd2, %rd13;
	shl.b64 	%rd15, %rd14, 2;
	add.s64 	%rd4, %rd1, %rd15;
	not.pred 	%p19, %p2;
	@%p19 bra 	$L__BB0_9;
	ld.global.nc.f32 	%f26, [%rd4+-4];
	ld.const.f32 	%f27, [c_kernel3x3+12];
	fma.rn.f32 	%f39, %f26, %f27, %f39;
$L__BB0_9:
	setp.lt.s32 	%p20, %r1, 0;
	@%p20 bra 	$L__BB0_11;
	add.s32 	%r20, %r1, %r4;
	mul.wide.s32 	%rd16, %r20, 4;
	add.s64 	%rd17, %rd1, %rd16;
	ld.global.nc.f32 	%f28, [%rd17];
	ld.const.f32 	%f29, [c_kernel3x3+16];
	fma.rn.f32 	%f39, %f28, %f29, %f39;
$L__BB0_11:
	@%p15 bra 	$L__BB0_13;
	ld.global.nc.f32 	%f30, [%rd4+4];
	ld.const.f32 	%f31, [c_kernel3x3+20];
	fma.rn.f32 	%f39, %f30, %f31, %f39;
$L__BB0_13:
	add.s32 	%r5, %r16, 1;
	setp.ge.u32 	%p22, %r5, %r9;
	add.s32 	%r6, %r4, %r7;
	cvt.s64.s32 	%rd18, %r6;
	add.s64 	%rd19, %rd2, %rd18;
	shl.b64 	%rd20, %rd19, 2;
	add.s64 	%rd5, %rd1, %rd20;
	or.pred  	%p24, %p19, %p22;
	@%p24 bra 	$L__BB0_15;
	ld.global.nc.f32 	%f32, [%rd5+-4];
	ld.const.f32 	%f33, [c_kernel3x3+24];
	fma.rn.f32 	%f39, %f32, %f33, %f39;
$L__BB0_15:
	setp.ge.u32 	%p25, %r5, %r9;
	setp.lt.s32 	%p26, %r1, 0;
	or.pred  	%p27, %p26, %p25;
	@%p27 bra 	$L__BB0_17;
	add.s32 	%r21, %r1, %r6;
	mul.wide.s32 	%rd21, %r21, 4;
	add.s64 	%rd22, %rd1, %rd21;
	ld.global.nc.f32 	%f34, [%rd22];
	ld.const.f32 	%f35, [c_kernel3x3+28];
	fma.rn.f32 	%f39, %f34, %f35, %f39;
$L__BB0_17:
	setp.ge.u32 	%p28, %r5, %r9;
	or.pred  	%p30, %p15, %p28;
	@%p30 bra 	$L__BB0_19;
	ld.global.nc.f32 	%f36, [%rd5+4];
	ld.const.f32 	%f37, [c_kernel3x3+32];
	fma.rn.f32 	%f39, %f36, %f37, %f39;
$L__BB0_19:
	add.s32 	%r22, %r4, %r1;
	cvta.to.global.u64 	%rd23, %rd6;
	mul.wide.s32 	%rd24, %r22, 4;
	add.s64 	%rd25, %rd23, %rd24;
	st.global.f32 	[%rd25], %f39;
$L__BB0_20:
	ret;

}
	// .globl	_Z26conv3x3_global_relu_kernelPKfPfii
.visible .entry _Z26conv3x3_global_relu_kernelPKfPfii(
	.param .u64 .ptr .align 1 _Z26conv3x3_global_relu_kernelPKfPfii_param_0,
	.param .u64 .ptr .align 1 _Z26conv3x3_global_relu_kernelPKfPfii_param_1,
	.param .u32 _Z26conv3x3_global_relu_kernelPKfPfii_param_2,
	.param .u32 _Z26conv3x3_global_relu_kernelPKfPfii_param_3
)
{
	.reg .pred 	%p<31>;
	.reg .b32 	%r<23>;
	.reg .b32 	%f<48>;
	.reg .b64 	%rd<26>;

	ld.param.u64 	%rd7, [_Z26conv3x3_global_relu_kernelPKfPfii_param_0];
	ld.param.u64 	%rd6, [_Z26conv3x3_global_relu_kernelPKfPfii_param_1];
	ld.param.u32 	%r7, [_Z26conv3x3_global_relu_kernelPKfPfii_param_2];
	ld.param.u32 	%r9, [_Z26conv3x3_global_relu_kernelPKfPfii_param_3];
	cvta.to.global.u64 	%rd1, %rd7;
	mov.u32 	%r10, %ctaid.x;
	mov.u32 	%r11, %ntid.x;
	mov.u32 	%r12, %tid.x;
	mad.lo.s32 	%r1, %r10, %r11, %r12;
	mov.u32 	%r13, %ctaid.y;
	mov.u32 	%r14, %ntid.y;
	mov.u32 	%r15, %tid.y;
	mad.lo.s32 	%r16, %r13, %r14, %r15;
	setp.ge.s32 	%p3, %r1, %r7;
	setp.ge.s32 	%p4, %r16, %r9;
	or.pred  	%p5, %p3, %p4;
	@%p5 bra 	$L__BB1_20;
	setp.eq.s32 	%p6, %r16, 0;
	add.s32 	%r17, %r16, -1;
	mul.lo.s32 	%r3, %r17, %r7;
	setp.lt.s32 	%p7, %r1, 1;
	cvt.s64.s32 	%rd8, %r3;
	cvt.s64.s32 	%rd2, %r1;
	add.s64 	%rd9, %rd2, %rd8;
	shl.b64 	%rd10, %rd9, 2;
	add.s64 	%rd3, %rd1, %rd10;
	mov.f32 	%f40, 0f00000000;
	or.pred  	%p8, %p7, %p6;
	@%p8 bra 	$L__BB1_3;
	ld.global.nc.f32 	%f20, [%rd3+-4];
	ld.const.f32 	%f21, [c_kernel3x3];
	fma.rn.f32 	%f40, %f20, %f21, 0f00000000;
$L__BB1_3:
	setp.eq.s32 	%p9, %r16, 0;
	setp.lt.s32 	%p10, %r1, 0;
	or.pred  	%p11, %p10, %p9;
	@%p11 bra 	$L__BB1_5;
	add.s32 	%r18, %r1, %r3;
	mul.wide.s32 	%rd11, %r18, 4;
	add.s64 	%rd12, %rd1, %rd11;
	ld.global.nc.f32 	%f22, [%rd12];
	ld.const.f32 	%f23, [c_kernel3x3+4];
	fma.rn.f32 	%f40, %f22, %f23, %f40;
$L__BB1_5:
	setp.eq.s32 	%p12, %r16, 0;
	add.s32 	%r19, %r1, 1;
	setp.gt.s32 	%p13, %r1, -2;
	setp.lt.s32 	%p14, %r19, %r7;
	and.pred  	%p1, %p13, %p14;
	not.pred 	%p15, %p1;
	or.pred  	%p16, %p15, %p12;
	@%p16 bra 	$L__BB1_7;
	ld.global.nc.f32 	%f24, [%rd3+4];
	ld.const.f32 	%f25, [c_kernel3x3+8];
	fma.rn.f32 	%f40, %f24, %f25, %f40;
$L__BB1_7:
	setp.gt.s32 	%p17, %r1, 0;
	mul.lo.s32 	%r4, %r16, %r7;
	setp.le.s32 	%p18, %r1, %r7;
	and.pred  	%p2, %p17, %p18;
	cvt.s64.s32 	%rd13, %r4;
	add.s64 	%rd14, %rd2, %rd13;
	shl.b64 	%rd15, %rd14, 2;
	add.s64 	%rd4, %rd1, %rd15;
	not.pred 	%p19, %p2;
	@%p19 bra 	$L__BB1_9;
	ld.global.nc.f32 	%f26, [%rd4+-4];
	ld.const.f32 	%f27, [c_kernel3x3+12];
	fma.rn.f32 	%f40, %f26, %f27, %f40;
$L__BB1_9:
	setp.lt.s32 	%p20, %r1, 0;
	@%p20 bra 	$L__BB1_11;
	add.s32 	%r20, %r1, %r4;
	mul.wide.s32 	%rd16, %r20, 4;
	add.s64 	%rd17, %rd1, %rd16;
	ld.global.nc.f32 	%f28, [%rd17];
	ld.const.f32 	%f29, [c_kernel3x3+16];
	fma.rn.f32 	%f40, %f28, %f29, %f40;
$L__BB1_11:
	@%p15 bra 	$L__BB1_13;
	ld.global.nc.f32 	%f30, [%rd4+4];
	ld.const.f32 	%f31, [c_kernel3x3+20];
	fma.rn.f32 	%f40, %f30, %f31, %f40;
$L__BB1_13:
	add.s32 	%r5, %r16, 1;
	setp.ge.u32 	%p22, %r5, %r9;
	add.s32 	%r6, %r4, %r7;
	cvt.s64.s32 	%rd18, %r6;
	add.s64 	%rd19, %rd2, %rd18;
	shl.b64 	%rd20, %rd19, 2;
	add.s64 	%rd5, %rd1, %rd20;
	or.pred  	%p24, %p19, %p22;
	@%p24 bra 	$L__BB1_15;
	ld.global.nc.f32 	%f32, [%rd5+-4];
	ld.const.f32 	%f33, [c_kernel3x3+24];
	fma.rn.f32 	%f40, %f32, %f33, %f40;
$L__BB1_15:
	setp.ge.u32 	%p25, %r5, %r9;
	setp.lt.s32 	%p26, %r1, 0;
	or.pred  	%p27, %p26, %p25;
	@%p27 bra 	$L__BB1_17;
	add.s32 	%r21, %r1, %r6;
	mul.wide.s32 	%rd21, %r21, 4;
	add.s64 	%rd22, %rd1, %rd21;
	ld.global.nc.f32 	%f34, [%rd22];
	ld.const.f32 	%f35, [c_kernel3x3+28];
	fma.rn.f32 	%f40, %f34, %f35, %f40;
$L__BB1_17:
	setp.ge.u32 	%p28, %r5, %r9;
	or.pred  	%p30, %p15, %p28;
	@%p30 bra 	$L__BB1_19;
	ld.global.nc.f32 	%f36, [%rd5+4];
	ld.const.f32 	%f37, [c_kernel3x3+32];
	fma.rn.f32 	%f40, %f36, %f37, %f40;
$L__BB1_19:
	max.f32 	%f38, %f40, 0f00000000;
	add.s32 	%r22, %r4, %r1;
	cvta.to.global.u64 	%rd23, %rd6;
	mul.wide.s32 	%rd24, %r22, 4;
	add.s64 	%rd25, %rd23, %rd24;
	st.global.f32 	[%rd25], %f38;
$L__BB1_20:
	ret;

}
	// .globl	_Z26conv3x3_shared_relu_kernelPKfPfii
.visible .entry _Z26conv3x3_shared_relu_kernelPKfPfii(
	.param .u64 .ptr .align 1 _Z26conv3x3_shared_relu_kernelPKfPfii_param_0,
	.param .u64 .ptr .align 1 _Z26conv3x3_shared_relu_kernelPKfPfii_param_1,
	.param .u32 _Z26conv3x3_shared_relu_kernelPKfPfii_param_2,
	.param .u32 _Z26conv3x3_shared_relu_kernelPKfPfii_param_3
)
{
	.reg .pred 	%p<41>;
	.reg .b32 	%r<106>;
	.reg .b32 	%f<57>;
	.reg .b64 	%rd<21>;
	// demoted variable
	.shared .align 4 .b8 _ZZ26conv3x3_shared_relu_kernelPKfPfiiE4tile[1368];
	ld.param.u64 	%rd7, [_Z26conv3x3_shared_relu_kernelPKfPfii_param_0];
	ld.param.u64 	%rd6, [_Z26conv3x3_shared_relu_kernelPKfPfii_param_1];
	ld.param.u32 	%r59, [_Z26conv3x3_shared_relu_kernelPKfPfii_param_2];
	ld.param.u32 	%r60, [_Z26conv3x3_shared_relu_kernelPKfPfii_param_3];
	cvta.to.global.u64 	%rd1, %rd7;
	mov.u32 	%r1, %tid.x;
	mov.u32 	%r2, %tid.y;
	mov.u32 	%r61, %ctaid.x;
	mov.u32 	%r62, %ctaid.y;
	shl.b32 	%r3, %r61, 4;
	add.s32 	%r4, %r3, %r1;
	shl.b32 	%r5, %r62, 4;
	add.s32 	%r6, %r5, %r2;
	setp.gt.u32 	%p3, %r2, 17;
	@%p3 bra 	$L__BB2_25;
	mov.u32 	%r63, %ntid.x;
	mov.u32 	%r7, %ntid.y;
	add.s32 	%r8, %r1, %r63;
	max.u32 	%r64, %r8, 19;
	setp.lt.u32 	%p4, %r8, 19;
	selp.u32 	%r65, 1, 0, %p4;
	add.s32 	%r66, %r8, %r65;
	sub.s32 	%r67, %r64, %r66;
	div.u32 	%r68, %r67, %r63;
	add.s32 	%r9, %r68, %r65;
	and.b32  	%r10, %r9, 3;
	setp.ne.s32 	%p5, %r4, 0;
	setp.le.s32 	%p6, %r4, %r59;
	and.pred  	%p1, %p5, %p6;
	add.s32 	%r11, %r4, %r63;
	add.s32 	%r12, %r8, %r63;
	add.s32 	%r13, %r11, %r63;
	add.s32 	%r14, %r12, %r63;
	shl.b32 	%r15, %r63, 2;
	shl.b32 	%r16, %r63, 4;
	shl.b32 	%r17, %r63, 3;
	mul.lo.s32 	%r18, %r63, 12;
	add.s32 	%r19, %r63, %r3;
	shl.b32 	%r69, %r63, 1;
	add.s32 	%r20, %r3, %r69;
	mad.lo.s32 	%r21, %r63, 3, %r3;
	mov.u32 	%r94, %r2;
$L__BB2_2:
	setp.gt.u32 	%p7, %r1, 18;
	add.s32 	%r23, %r94, %r5;
	setp.ne.s32 	%p8, %r23, 0;
	setp.le.s32 	%p9, %r23, %r60;
	and.pred  	%p2, %p8, %p9;
	@%p7 bra 	$L__BB2_24;
	setp.eq.s32 	%p10, %r10, 3;
	add.s32 	%r70, %r23, -1;
	mul.lo.s32 	%r24, %r70, %r59;
	add.s32 	%r25, %r24, -1;
	mov.u32 	%r95, %r1;
	@%p10 bra 	$L__BB2_13;
	and.pred  	%p11, %p2, %p1;
	mov.f32 	%f50, 0f00000000;
	not.pred 	%p12, %p11;
	@%p12 bra 	$L__BB2_6;
	add.s32 	%r71, %r25, %r4;
	mul.wide.s32 	%rd8, %r71, 4;
	add.s64 	%rd9, %rd1, %rd8;
	ld.global.nc.f32 	%f50, [%rd9];
$L__BB2_6:
	setp.eq.s32 	%p13, %r10, 0;
	mov.u32 	%r72, _ZZ26conv3x3_shared_relu_kernelPKfPfiiE4tile;
	mad.lo.s32 	%r73, %r94, 76, %r72;
	shl.b32 	%r74, %r1, 2;
	add.s32 	%r26, %r73, %r74;
	st.shared.f32 	[%r26], %f50;
	mov.u32 	%r95, %r8;
	@%p13 bra 	$L__BB2_13;
	setp.gt.s32 	%p14, %r11, %r59;
	not.pred 	%p15, %p2;
	mov.f32 	%f51, 0f00000000;
	or.pred  	%p16, %p15, %p14;
	@%p16 bra 	$L__BB2_9;
	add.s32 	%r75, %r25, %r11;
	mul.wide.s32 	%rd10, %r75, 4;
	add.s64 	%rd11, %rd1, %rd10;
	ld.global.nc.f32 	%f51, [%rd11];
$L__BB2_9:
	setp.eq.s32 	%p17, %r10, 1;
	add.s32 	%r27, %r26, %r15;
	st.shared.f32 	[%r27], %f51;
	mov.u32 	%r95, %r12;
	@%p17 bra 	$L__BB2_13;
	setp.gt.s32 	%p18, %r13, %r59;
	mov.f32 	%f52, 0f00000000;
	or.pred  	%p20, %p15, %p18;
	@%p20 bra 	$L__BB2_12;
	add.s32 	%r76, %r25, %r13;
	mul.wide.s32 	%rd12, %r76, 4;
	add.s64 	%rd13, %rd1, %rd12;
	ld.global.nc.f32 	%f52, [%rd13];
$L__BB2_12:
	add.s32 	%r77, %r27, %r15;
	st.shared.f32 	[%r77], %f52;
	mov.u32 	%r95, %r14;
$L__BB2_13:
	setp.lt.u32 	%p21, %r9, 3;
	@%p21 bra 	$L__BB2_24;
	shl.b32 	%r78, %r95, 2;
	mad.lo.s32 	%r79, %r94, 76, %r78;
	mov.u32 	%r80, _ZZ26conv3x3_shared_relu_kernelPKfPfiiE4tile;
	add.s32 	%r104, %r80, %r79;
	add.s32 	%r103, %r19, %r95;
	add.s32 	%r81, %r103, %r24;
	add.s32 	%r102, %r81, -1;
	add.s32 	%r101, %r20, %r95;
	add.s32 	%r82, %r101, %r24;
	add.s32 	%r100, %r82, -1;
	add.s32 	%r99, %r21, %r95;
	add.s32 	%r83, %r99, %r24;
	add.s32 	%r98, %r83, -1;
	add.s32 	%r96, %r3, %r95;
	add.s32 	%r84, %r96, %r24;
	add.s32 	%r97, %r84, -1;
	not.pred 	%p28, %p2;
$L__BB2_15:
	mul.wide.s32 	%rd14, %r102, 4;
	add.s64 	%rd2, %rd1, %rd14;
	mul.wide.s32 	%rd15, %r100, 4;
	add.s64 	%rd3, %rd1, %rd15;
	mul.wide.s32 	%rd16, %r98, 4;
	add.s64 	%rd4, %rd1, %rd16;
	mul.wide.s32 	%rd17, %r97, 4;
	add.s64 	%rd5, %rd1, %rd17;
	setp.ne.s32 	%p22, %r96, 0;
	setp.le.s32 	%p23, %r96, %r59;
	and.pred  	%p24, %p22, %p23;
	and.pred  	%p25, %p2, %p24;
	mov.f32 	%f53, 0f00000000;
	not.pred 	%p26, %p25;
	@%p26 bra 	$L__BB2_17;
	ld.global.nc.f32 	%f53, [%rd5];
$L__BB2_17:
	st.shared.f32 	[%r104], %f53;
	setp.gt.s32 	%p27, %r103, %r59;
	mov.f32 	%f54, 0f00000000;
	or.pred  	%p29, %p28, %p27;
	@%p29 bra 	$L__BB2_19;
	ld.global.nc.f32 	%f54, [%rd2];
$L__BB2_19:
	add.s32 	%r85, %r104, %r15;
	st.shared.f32 	[%r85], %f54;
	setp.gt.s32 	%p30, %r101, %r59;
	mov.f32 	%f55, 0f00000000;
	or.pred  	%p32, %p28, %p30;
	@%p32 bra 	$L__BB2_21;
	ld.global.nc.f32 	%f55, [%rd3];
$L__BB2_21:
	add.s32 	%r86, %r104, %r17;
	st.shared.f32 	[%r86], %f55;
	setp.gt.s32 	%p33, %r99, %r59;
	mov.f32 	%f56, 0f00000000;
	or.pred  	%p35, %p28, %p33;
	@%p35 bra 	$L__BB2_23;
	ld.global.nc.f32 	%f56, [%rd4];
$L__BB2_23:
	add.s32 	%r87, %r104, %r18;
	st.shared.f32 	[%r87], %f56;
	add.s32 	%r95, %r95, %r15;
	add.s32 	%r104, %r104, %r16;
	add.s32 	%r103, %r103, %r15;
	add.s32 	%r102, %r102, %r15;
	add.s32 	%r101, %r101, %r15;
	add.s32 	%r100, %r100, %r15;
	add.s32 	%r99, %r99, %r15;
	add.s32 	%r98, %r98, %r15;
	add.s32 	%r97, %r97, %r15;
	add.s32 	%r96, %r96, %r15;
	setp.lt.u32 	%p36, %r95, 19;
	@%p36 bra 	$L__BB2_15;
$L__BB2_24:
	add.s32 	%r94, %r94, %r7;
	setp.lt.u32 	%p37, %r94, 18;
	@%p37 bra 	$L__BB2_2;
$L__BB2_25:
	bar.sync 	0;
	setp.ge.s32 	%p38, %r4, %r59;
	setp.ge.s32 	%p39, %r6, %r60;
	or.pred  	%p40, %p38, %p39;
	@%p40 bra 	$L__BB2_27;
	mov.u32 	%r89, _ZZ26conv3x3_shared_relu_kernelPKfPfiiE4tile;
	mad.lo.s32 	%r90, %r2, 76, %r89;
	shl.b32 	%r91, %r1, 2;
	add.s32 	%r92, %r90, %r91;
	ld.shared.f32 	%f22, [%r92];
	ld.const.f32 	%f23, [c_kernel3x3];
	fma.rn.f32 	%f24, %f22, %f23, 0f00000000;
	ld.shared.f32 	%f25, [%r92+4];
	ld.const.f32 	%f26, [c_kernel3x3+4];
	fma.rn.f32 	%f27, %f25, %f26, %f24;
	ld.shared.f32 	%f28, [%r92+8];
	ld.const.f32 	%f29, [c_kernel3x3+8];
	fma.rn.f32 	%f30, %f28, %f29, %f27;
	ld.shared.f32 	%f31, [%r92+76];
	ld.const.f32 	%f32, [c_kernel3x3+12];
	fma.rn.f32 	%f33, %f31, %f32, %f30;
	ld.shared.f32 	%f34, [%r92+80];
	ld.const.f32 	%f35, [c_kernel3x3+16];
	fma.rn.f32 	%f36, %f34, %f35, %f33;
	ld.shared.f32 	%f37, [%r92+84];
	ld.const.f32 	%f38, [c_kernel3x3+20];
	fma.rn.f32 	%f39, %f37, %f38, %f36;
	ld.shared.f32 	%f40, [%r92+152];
	ld.const.f32 	%f41, [c_kernel3x3+24];
	fma.rn.f32 	%f42, %f40, %f41, %f39;
	ld.shared.f32 	%f43, [%r92+156];
	ld.const.f32 	%f44, [c_kernel3x3+28];
	fma.rn.f32 	%f45, %f43, %f44, %f42;
	ld.shared.f32 	%f46, [%r92+160];
	ld.const.f32 	%f47, [c_kernel3x3+32];
	fma.rn.f32 	%f48, %f46, %f47, %f45;
	max.f32 	%f49, %f48, 0f00000000;
	mad.lo.s32 	%r93, %r59, %r6, %r4;
	cvta.to.global.u64 	%rd18, %rd6;
	mul.wide.u32 	%rd19, %r93, 4;
	add.s64 	%rd20, %rd18, %rd19;
	st.global.f32 	[%rd20], %f49;
$L__BB2_27:
	ret;

}


// ===== COMPILED SASS (sm_100) =====

	.target	sm_100

	.elftype	@"ET_EXEC"


//--------------------- .note.nv.tkinfo           --------------------------
	.section	.note.nv.tkinfo,"",@"SHT_NOTE"
	.sectionflags	@"SHF_NOTE_NV_TKINFO"
	.tkinfo
        /*0018*/ 	.word	0x00000002
        /*0030*/ 	.string	""
        /*0030*/ 	.string	"ptxas"
        /*0030*/ 	.string	"Cuda compilation tools, release 13.0, V13.0.88"
        /*0030*/ 	.string	"Build cuda_13.0.r13.0/compiler.36424714_0"
        /*0030*/ 	.string	"-arch sm_100 -m 64 "



//--------------------- .note.nv.cuinfo           --------------------------
	.section	.note.nv.cuinfo,"",@"SHT_NOTE"
	.sectionflags	@"SHF_NOTE_NV_CUINFO"
        /*0018*/ 	.short	0x0002
        /*001a*/ 	.short	0x0064
        /*001c*/ 	.short	0x0082
	.zero		2


//--------------------- .nv.info                  --------------------------
	.section	.nv.info,"",@"SHT_CUDA_INFO"
	.align	4


	//----- nvinfo : EIATTR_REGCOUNT
	.align		4
        /*0000*/ 	.byte	0x04, 0x2f
        /*0002*/ 	.short	(.L_2 - .L_1)
	.align		4
.L_1:
        /*0004*/ 	.word	index@(_Z21conv3x3_global_kernelPKfPfii)
        /*0008*/ 	.word	0x00000017


	//----- nvinfo : EIATTR_FRAME_SIZE
	.align		4
.L_2:
        /*000c*/ 	.byte	0x04, 0x11
        /*000e*/ 	.short	(.L_4 - .L_3)
	.align		4
.L_3:
        /*0010*/ 	.word	index@(_Z21conv3x3_global_kernelPKfPfii)
        /*0014*/ 	.word	0x00000000


	//----- nvinfo : EIATTR_REGCOUNT
	.align		4
.L_4:
        /*0018*/ 	.byte	0x04, 0x2f
        /*001a*/ 	.short	(.L_6 - .L_5)
	.align		4
.L_5:
        /*001c*/ 	.word	index@(_Z26conv3x3_global_relu_kernelPKfPfii)
        /*0020*/ 	.word	0x00000017


	//----- nvinfo : EIATTR_FRAME_SIZE
	.align		4
.L_6:
        /*0024*/ 	.byte	0x04, 0x11
        /*0026*/ 	.short	(.L_8 - .L_7)
	.align		4
.L_7:
        /*0028*/ 	.word	index@(_Z26conv3x3_global_relu_kernelPKfPfii)
        /*002c*/ 	.word	0x00000000


	//----- nvinfo : EIATTR_REGCOUNT
	.align		4
.L_8:
        /*0030*/ 	.byte	0x04, 0x2f
        /*0032*/ 	.short	(.L_10 - .L_9)
	.align		4
.L_9:
        /*0034*/ 	.word	index@(_Z26conv3x3_shared_relu_kernelPKfPfii)
        /*0038*/ 	.word	0x00000020


	//----- nvinfo : EIATTR_FRAME_SIZE
	.align		4
.L_10:
        /*003c*/ 	.byte	0x04, 0x11
        /*003e*/ 	.short	(.L_12 - .L_11)
	.align		4
.L_11:
        /*0040*/ 	.word	index@(_Z26conv3x3_shared_relu_kernelPKfPfii)
        /*0044*/ 	.word	0x00000000


	//----- nvinfo : EIATTR_MIN_STACK_SIZE
	.align		4
.L_12:
        /*0048*/ 	.byte	0x04, 0x12
        /*004a*/ 	.short	(.L_14 - .L_13)
	.align		4
.L_13:
        /*004c*/ 	.word	index@(_Z26conv3x3_shared_relu_kernelPKfPfii)
        /*0050*/ 	.word	0x00000000


	//----- nvinfo : EIATTR_MIN_STACK_SIZE
	.align		4
.L_14:
        /*0054*/ 	.byte	0x04, 0x12
        /*0056*/ 	.short	(.L_16 - .L_15)
	.align		4
.L_15:
        /*0058*/ 	.word	index@(_Z26conv3x3_global_relu_kernelPKfPfii)
        /*005c*/ 	.word	0x00000000


	//----- nvinfo : EIATTR_MIN_STACK_SIZE
	.align		4
.L_16:
        /*0060*/ 	.byte	0x04, 0x12
        /*0062*/ 	.short	(.L_18 - .L_17)
	.align		4
.L_17:
        /*0064*/ 	.word	index@(_Z21conv3x3_global_kernelPKfPfii)
        /*0068*/ 	.word	0x00000000
.L_18:


//--------------------- .nv.compat                --------------------------
	.section	.nv.compat,"",@"SHT_CUDA_COMPAT_INFO"
	.align	4
        /*0000*/ 	.byte	0x02, 0x09, 0x00, 0x00, 0x02, 0x02, 0x01, 0x00, 0x02, 0x05, 0x05, 0x00, 0x03, 0x07, 0x01, 0x01
        /*0010*/ 	.byte	0x02, 0x03, 0x00, 0x00, 0x02, 0x06, 0x01, 0x00, 0x04, 0x0b, 0x08, 0x00, 0x09, 0x00, 0x00, 0x00
        /*0020*/ 	.byte	0x00, 0x00, 0x00, 0x00


//--------------------- .nv.info._Z26conv3x3_shared_relu_kernelPKfPfii --------------------------
	.section	.nv.info._Z26conv3x3_shared_relu_kernelPKfPfii,"",@"SHT_CUDA_INFO"
	.sectionflags	@""
	.align	4


	//----- nvinfo : EIATTR_CUDA_API_VERSION
	.align		4
        /*0000*/ 	.byte	0x04, 0x37
        /*0002*/ 	.short	(.L_20 - .L_19)
.L_19:
        /*0004*/ 	.word	0x00000082


	//----- nvinfo : EIATTR_KPARAM_INFO
	.align		4
.L_20:
        /*0008*/ 	.byte	0x04, 0x17
        /*000a*/ 	.short	(.L_22 - .L_21)
.L_21:
        /*000c*/ 	.word	0x00000000
        /*0010*/ 	.short	0x0003
        /*0012*/ 	.short	0x0014
        /*0014*/ 	.byte	0x00, 0xf0, 0x11, 0x00


	//----- nvinfo : EIATTR_KPARAM_INFO
	.align		4
.L_22:
        /*0018*/ 	.byte	0x04, 0x17
        /*001a*/ 	.short	(.L_24 - .L_23)
.L_23:
        /*001c*/ 	.word	0x00000000
        /*0020*/ 	.short	0x0002
        /*0022*/ 	.short	0x0010
        /*0024*/ 	.byte	0x00, 0xf0, 0x11, 0x00


	//----- nvinfo : EIATTR_KPARAM_INFO
	.align		4
.L_24:
        /*0028*/ 	.byte	0x04, 0x17
        /*002a*/ 	.short	(.L_26 - .L_25)
.L_25:
        /*002c*/ 	.word	0x00000000
        /*0030*/ 	.short	0x0001
        /*0032*/ 	.short	0x0008
        /*0034*/ 	.byte	0x00, 0xf5, 0x21, 0x00


	//----- nvinfo : EIATTR_KPARAM_INFO
	.align		4
.L_26:
        /*0038*/ 	.byte	0x04, 0x17
        /*003a*/ 	.short	(.L_28 - .L_27)
.L_27:
        /*003c*/ 	.word	0x00000000
        /*0040*/ 	.short	0x0000
        /*0042*/ 	.short	0x0000
        /*0044*/ 	.byte	0x00, 0xf5, 0x21, 0x00


	//----- nvinfo : EIATTR_SPARSE_MMA_MASK
	.align		4
.L_28:
        /*0048*/ 	.byte	0x03, 0x50
        /*004a*/ 	.short	0x0000


	//----- nvinfo : EIATTR_MAXREG_COUNT
	.align		4
        /*004c*/ 	.byte	0x03, 0x1b
        /*004e*/ 	.short	0x00ff


	//----- nvinfo : EIATTR_NUM_BARRIERS
	.align		4
        /*0050*/ 	.byte	0x02, 0x4c
        /*0052*/ 	.byte	0x01
	.zero		1


	//----- nvinfo : EIATTR_MERCURY_ISA_VERSION
	.align		4
        /*0054*/ 	.byte	0x03, 0x5f
        /*0056*/ 	.short	0x0101


	//----- nvinfo : EIATTR_VRC_CTA_INIT_COUNT
	.align		4
        /*0058*/ 	.byte	0x02, 0x4a
	.zero		1
	.zero		1


	//----- nvinfo : EIATTR_EXIT_INSTR_OFFSETS
	.align		4
        /*005c*/ 	.byte	0x04, 0x1c
        /*005e*/ 	.short	(.L_30 - .L_29)


	//   ....[0]....
.L_29:
        /*0060*/ 	.word	0x00000ac0


	//   ....[1]....
        /*0064*/ 	.word	0x00000cc0


	//----- nvinfo : EIATTR_CRS_STACK_SIZE
	.align		4
.L_30:
        /*0068*/ 	.byte	0x04, 0x1e
        /*006a*/ 	.short	(.L_32 - .L_31)
.L_31:
        /*006c*/ 	.word	0x00000000


	//----- nvinfo : EIATTR_CBANK_PARAM_SIZE
	.align		4
.L_32:
        /*0070*/ 	.byte	0x03, 0x19
        /*0072*/ 	.short	0x0018


	//----- nvinfo : EIATTR_PARAM_CBANK
	.align		4
        /*0074*/ 	.byte	0x04, 0x0a
        /*0076*/ 	.short	(.L_34 - .L_33)
	.align		4
.L_33:
        /*0078*/ 	.word	index@(.nv.constant0._Z26conv3x3_shared_relu_kernelPKfPfii)
        /*007c*/ 	.short	0x0380
        /*007e*/ 	.short	0x0018


	//----- nvinfo : EIATTR_SW_WAR
	.align		4
.L_34:
        /*0080*/ 	.byte	0x04, 0x36
        /*0082*/ 	.short	(.L_36 - .L_35)
.L_35:
        /*0084*/ 	.word	0x00000008
.L_36:


//--------------------- .nv.info._Z26conv3x3_global_relu_kernelPKfPfii --------------------------
	.section	.nv.info._Z26conv3x3_global_relu_kernelPKfPfii,"",@"SHT_CUDA_INFO"
	.sectionflags	@""
	.align	4


	//----- nvinfo : EIATTR_CUDA_API_VERSION
	.align		4
        /*0000*/ 	.byte	0x04, 0x37
        /*0002*/ 	.short	(.L_38 - .L_37)
.L_37:
        /*0004*/ 	.word	0x00000082


	//----- nvinfo : EIATTR_KPARAM_INFO
	.align		4
.L_38:
        /*0008*/ 	.byte	0x04, 0x17
        /*000a*/ 	.short	(.L_40 - .L_39)
.L_39:
        /*000c*/ 	.word	0x00000000
        /*0010*/ 	.short	0x0003
        /*0012*/ 	.short	0x0014
        /*0014*/ 	.byte	0x00, 0xf0, 0x11, 0x00


	//----- nvinfo : EIATTR_KPARAM_INFO
	.align		4
.L_40:
        /*0018*/ 	.byte	0x04, 0x17
        /*001a*/ 	.short	(.L_42 - .L_41)
.L_41:
        /*001c*/ 	.word	0x00000000
        /*0020*/ 	.short	0x0002
        /*0022*/ 	.short	0x0010
        /*0024*/ 	.byte	0x00, 0xf0, 0x11, 0x00


	//----- nvinfo : EIATTR_KPARAM_INFO
	.align		4
.L_42:
        /*0028*/ 	.byte	0x04, 0x17
        /*002a*/ 	.short	(.L_44 - .L_43)
.L_43:
        /*002c*/ 	.word	0x00000000
        /*0030*/ 	.short	0x0001
        /*0032*/ 	.short	0x0008
        /*0034*/ 	.byte	0x00, 0xf5, 0x21, 0x00


	//----- nvinfo : EIATTR_KPARAM_INFO
	.align		4
.L_44:
        /*0038*/ 	.byte	0x04, 0x17
        /*003a*/ 	.short	(.L_46 - .L_45)
.L_45:
        /*003c*/ 	.word	0x00000000
        /*0040*/ 	.short	0x0000
        /*0042*/ 	.short	0x0000
        /*0044*/ 	.byte	0x00, 0xf5, 0x21, 0x00


	//----- nvinfo : EIATTR_SPARSE_MMA_MASK
	.align		4
.L_46:
        /*0048*/ 	.byte	0x03, 0x50
        /*004a*/ 	.short	0x0000


	//----- nvinfo : EIATTR_MAXREG_COUNT
	.align		4
        /*004c*/ 	.byte	0x03, 0x1b
        /*004e*/ 	.short	0x00ff


	//----- nvinfo : EIATTR_MERCURY_ISA_VERSION
	.align		4
        /*0050*/ 	.byte	0x03, 0x5f
        /*0052*/ 	.short	0x0101


	//----- nvinfo : EIATTR_VRC_CTA_INIT_COUNT
	.align		4
        /*0054*/ 	.byte	0x02, 0x4a
	.zero		1
	.zero		1


	//----- nvinfo : EIATTR_EXIT_INSTR_OFFSETS
	.align		4
        /*0058*/ 	.byte	0x04, 0x1c
        /*005a*/ 	.short	(.L_48 - .L_47)


	//   ....[0]....
.L_47:
        /*005c*/ 	.word	0x000000c0


	//   ....[1]....
        /*0060*/ 	.word	0x00000580


	//----- nvinfo : EIATTR_CBANK_PARAM_SIZE
	.align		4
.L_48:
        /*0064*/ 	.byte	0x03, 0x19
        /*0066*/ 	.short	0x0018


	//----- nvinfo : EIATTR_PARAM_CBANK
	.align		4
        /*0068*/ 	.byte	0x04, 0x0a
        /*006a*/ 	.short	(.L_50 - .L_49)
	.align		4
.L_49:
        /*006c*/ 	.word	index@(.nv.constant0._Z26conv3x3_global_relu_kernelPKfPfii)
        /*0070*/ 	.short	0x0380
        /*0072*/ 	.short	0x0018


	//----- nvinfo : EIATTR_SW_WAR
	.align		4
.L_50:
        /*0074*/ 	.byte	0x04, 0x36
        /*0076*/ 	.short	(.L_52 - .L_51)
.L_51:
        /*0078*/ 	.word	0x00000008
.L_52:


//--------------------- .nv.info._Z21conv3x3_global_kernelPKfPfii --------------------------
	.section	.nv.info._Z21conv3x3_global_kernelPKfPfii,"",@"SHT_CUDA_INFO"
	.sectionflags	@""
	.align	4


	//----- nvinfo : EIATTR_CUDA_API_VERSION
	.align		4
        /*0000*/ 	.byte	0x04, 0x37
        /*0002*/ 	.short	(.L_54 - .L_53)
.L_53:
        /*0004*/ 	.word	0x00000082


	//----- nvinfo : EIATTR_KPARAM_INFO
	.align		4
.L_54:
        /*0008*/ 	.byte	0x04, 0x17
        /*000a*/ 	.short	(.L_56 - .L_55)
.L_55:
        /*000c*/ 	.word	0x00000000
        /*0010*/ 	.short	0x0003
        /*0012*/ 	.short	0x0014
        /*0014*/ 	.byte	0x00, 0xf0, 0x11, 0x00


	//----- nvinfo : EIATTR_KPARAM_INFO
	.align		4
.L_56:
        /*0018*/ 	.byte	0x04, 0x17
        /*001a*/ 	.short	(.L_58 - .L_57)
.L_57:
        /*001c*/ 	.word	0x00000000
        /*0020*/ 	.short	0x0002
        /*0022*/ 	.short	0x0010
        /*0024*/ 	.byte	0x00, 0xf0, 0x11, 0x00


	//----- nvinfo : EIATTR_KPARAM_INFO
	.align		4
.L_58:
        /*0028*/ 	.byte	0x04, 0x17
        /*002a*/ 	.short	(.L_60 - .L_59)
.L_59:
        /*002c*/ 	.word	0x00000000
        /*0030*/ 	.short	0x0001
        /*0032*/ 	.short	0x0008
        /*0034*/ 	.byte	0x00, 0xf5, 0x21, 0x00


	//----- nvinfo : EIATTR_KPARAM_INFO
	.align		4
.L_60:
        /*0038*/ 	.byte	0x04, 0x17
        /*003a*/ 	.short	(.L_62 - .L_61)
.L_61:
        /*003c*/ 	.word	0x00000000
        /*0040*/ 	.short	0x0000
        /*0042*/ 	.short	0x0000
        /*0044*/ 	.byte	0x00, 0xf5, 0x21, 0x00


	//----- nvinfo : EIATTR_SPARSE_MMA_MASK
	.align		4
.L_62:
        /*0048*/ 	.byte	0x03, 0x50
        /*004a*/ 	.short	0x0000


	//----- nvinfo : EIATTR_MAXREG_COUNT
	.align		4
        /*004c*/ 	.byte	0x03, 0x1b
        /*004e*/ 	.short	0x00ff


	//----- nvinfo : EIATTR_MERCURY_ISA_VERSION
	.align		4
        /*0050*/ 	.byte	0x03, 0x5f
        /*0052*/ 	.short	0x0101


	//----- nvinfo : EIATTR_VRC_CTA_INIT_COUNT
	.align		4
        /*0054*/ 	.byte	0x02, 0x4a
	.zero		1
	.zero		1


	//----- nvinfo : EIATTR_EXIT_INSTR_OFFSETS
	.align		4
        /*0058*/ 	.byte	0x04, 0x1c
        /*005a*/ 	.short	(.L_64 - .L_63)


	//   ....[0]....
.L_63:
        /*005c*/ 	.word	0x000000c0


	//   ....[1]....
        /*0060*/ 	.word	0x00000570


	//----- nvinfo : EIATTR_CBANK_PARAM_SIZE
	.align		4
.L_64:
        /*0064*/ 	.byte	0x03, 0x19
        /*0066*/ 	.short	0x0018


	//----- nvinfo : EIATTR_PARAM_CBANK
	.align		4
        /*0068*/ 	.byte	0x04, 0x0a
        /*006a*/ 	.short	(.L_66 - .L_65)
	.align		4
.L_65:
        /*006c*/ 	.word	index@(.nv.constant0._Z21conv3x3_global_kernelPKfPfii)
        /*0070*/ 	.short	0x0380
        /*0072*/ 	.short	0x0018


	//----- nvinfo : EIATTR_SW_WAR
	.align		4
.L_66:
        /*0074*/ 	.byte	0x04, 0x36
        /*0076*/ 	.short	(.L_68 - .L_67)
.L_67:
        /*0078*/ 	.word	0x00000008
.L_68:


//--------------------- .nv.callgraph             --------------------------
	.section	.nv.callgraph,"",@"SHT_CUDA_CALLGRAPH"
	.align	4
	.sectionentsize	8
	.align		4
        /*0000*/ 	.word	0x00000000
	.align		4
        /*0004*/ 	.word	0xffffffff
	.align		4
        /*0008*/ 	.word	0x00000000
	.align		4
        /*000c*/ 	.word	0xfffffffe
	.align		4
        /*0010*/ 	.word	0x00000000
	.align		4
        /*0014*/ 	.word	0xfffffffd
	.align		4
        /*0018*/ 	.word	0x00000000
	.align		4
        /*001c*/ 	.word	0xfffffffc


//--------------------- .nv.constant3             --------------------------
	.section	.nv.constant3,"a",@progbits
	.align	4
.nv.constant3:
	.type		c_kernel3x3,@object
	.size		c_kernel3x3,(.L_0 - c_kernel3x3)
c_kernel3x3:
	.zero		36
.L_0:


//--------------------- .text._Z26conv3x3_shared_relu_kernelPKfPfii --------------------------
	.section	.text._Z26conv3x3_shared_relu_kernelPKfPfii,"ax",@progbits
	.align	128
        .global         _Z26conv3x3_shared_relu_kernelPKfPfii
        .type           _Z26conv3x3_shared_relu_kernelPKfPfii,@function
        .size           _Z26conv3x3_shared_relu_kernelPKfPfii,(.L_x_15 - _Z26conv3x3_shared_relu_kernelPKfPfii)
        .other          _Z26conv3x3_shared_relu_kernelPKfPfii,@"STO_CUDA_ENTRY STV_DEFAULT"
_Z26conv3x3_shared_relu_kernelPKfPfii:
.text._Z26conv3x3_shared_relu_kernelPKfPfii:
[----:B------:R-:W-:Y:S01]  /*0000*/  LDC R1, c[0x0][0x37c] ;  /* 0x0000df00ff017b82 */ /* 0x000fe20000000800 */
[----:B------:R-:W0:Y:S01]  /*0010*/  S2R R12, SR_TID.Y ;  /* 0x00000000000c7919 */ /* 0x000e220000002200 */
[----:B------:R-:W1:Y:S01]  /*0020*/  LDCU.64 UR6, c[0x0][0x358] ;  /* 0x00006b00ff0677ac */ /* 0x000e620008000a00 */
[----:B------:R-:W-:Y:S01]  /*0030*/  BSSY.RECONVERGENT B2, `(.L_x_0) ;  /* 0x00000a2000027945 */ /* 0x000fe20003800200 */
[----:B------:R-:W2:Y:S01]  /*0040*/  S2R R3, SR_CTAID.X ;  /* 0x0000000000037919 */ /* 0x000ea20000002500 */
[----:B------:R-:W3:Y:S01]  /*0050*/  S2R R0, SR_TID.X ;  /* 0x0000000000007919 */ /* 0x000ee20000002100 */
[----:B------:R-:W4:Y:S01]  /*0060*/  S2R R2, SR_CTAID.Y ;  /* 0x0000000000027919 */ /* 0x000f220000002600 */
[----:B0-----:R-:W-:Y:S01]  /*0070*/  ISETP.GT.U32.AND P0, PT, R12, 0x11, PT ;  /* 0x000000110c00780c */ /* 0x001fe20003f04070 */
[----:B--2---:R-:W-:-:S04]  /*0080*/  IMAD.SHL.U32 R3, R3, 0x10, RZ ;  /* 0x0000001003037824 */ /* 0x004fc800078e00ff */
[----:B---3--:R-:W-:-:S08]  /*0090*/  IMAD.IADD R4, R3, 0x1, R0 ;  /* 0x0000000103047824 */ /* 0x008fd000078e0200 */
[----:B-1--4-:R-:W-:Y:S05]  /*00a0*/  @P0 BRA `(.L_x_1) ;  /* 0x0000000800680947 */ /* 0x012fea0003800000 */
[----:B------:R-:W0:Y:S01]  /*00b0*/  LDC R5, c[0x0][0x360] ;  /* 0x0000d800ff057b82 */ /* 0x000e220000000800 */
[----:B------:R-:W1:Y:S01]  /*00c0*/  LDCU UR4, c[0x0][0x390] ;  /* 0x00007200ff0477ac */ /* 0x000e620008000800 */
[----:B0-----:R-:W0:Y:S01]  /*00d0*/  I2F.U32.RP R11, R5 ;  /* 0x00000005000b7306 */ /* 0x001e220000209000 */
[----:B------:R-:W-:Y:S01]  /*00e0*/  IMAD.IADD R8, R0, 0x1, R5 ;  /* 0x0000000100087824 */ /* 0x000fe200078e0205 */
[----:B------:R-:W-:-:S04]  /*00f0*/  ISETP.NE.U32.AND P2, PT, R5, RZ, PT ;  /* 0x000000ff0500720c */ /* 0x000fc80003f45070 */
[C---:B------:R-:W-:Y:S02]  /*0100*/  ISETP.GE.U32.AND P0, PT, R8.reuse, 0x13, PT ;  /* 0x000000130800780c */ /* 0x040fe40003f06070 */
[----:B------:R-:W-:Y:S01]  /*0110*/  VIMNMX.U32 R9, PT, PT, R8, 0x13, !PT ;  /* 0x0000001308097848 */ /* 0x000fe20007fe0000 */
[----:B0-----:R-:W0:Y:S02]  /*0120*/  MUFU.RCP R11, R11 ;  /* 0x0000000b000b7308 */ /* 0x001e240000001000 */
[----:B0-----:R-:W-:-:S06]  /*0130*/  IADD3 R6, PT, PT, R11, 0xffffffe, RZ ;  /* 0x0ffffffe0b067810 */ /* 0x001fcc0007ffe0ff */
[----:B------:R0:W2:Y:S02]  /*0140*/  F2I.FTZ.U32.TRUNC.NTZ R7, R6 ;  /* 0x0000000600077305 */ /* 0x0000a4000021f000 */
[----:B0-----:R-:W-:Y:S02]  /*0150*/  HFMA2 R6, -RZ, RZ, 0, 0 ;  /* 0x00000000ff067431 */ /* 0x001fe400000001ff */
[----:B--2---:R-:W-:-:S04]  /*0160*/  IMAD.MOV R10, RZ, RZ, -R7 ;  /* 0x000000ffff0a7224 */ /* 0x004fc800078e0a07 */
[----:B------:R-:W-:Y:S01]  /*0170*/  IMAD R13, R10, R5, RZ ;  /* 0x000000050a0d7224 */ /* 0x000fe200078e02ff */
[----:B------:R-:W-:-:S03]  /*0180*/  SEL R10, RZ, 0x1, P0 ;  /* 0x00000001ff0a7807 */ /* 0x000fc60000000000 */
[----:B------:R-:W-:Y:S01]  /*0190*/  IMAD.HI.U32 R7, R7, R13, R6 ;  /* 0x0000000d07077227 */ /* 0x000fe200078e0006 */
[----:B------:R-:W-:Y:S02]  /*01a0*/  IADD3 R8, PT, PT, R9, -R8, -R10 ;  /* 0x8000000809087210 */ /* 0x000fe40007ffe80a */
[----:B------:R-:W-:-:S03]  /*01b0*/  MOV R9, R12 ;  /* 0x0000000c00097202 */ /* 0x000fc60000000f00 */
[----:B------:R-:W-:-:S04]  /*01c0*/  IMAD.HI.U32 R7, R7, R8, RZ ;  /* 0x0000000807077227 */ /* 0x000fc800078e00ff */
[----:B------:R-:W-:-:S04]  /*01d0*/  IMAD.MOV R6, RZ, RZ, -R7 ;  /* 0x000000ffff067224 */ /* 0x000fc800078e0a07 */
[----:B------:R-:W-:Y:S02]  /*01e0*/  IMAD R8, R5, R6, R8 ;  /* 0x0000000605087224 */ /* 0x000fe400078e0208 */
[----:B------:R-:W0:Y:S03]  /*01f0*/  LDC R6, c[0x0][0x364] ;  /* 0x0000d900ff067b82 */ /* 0x000e260000000800 */
[----:B------:R-:W-:-:S13]  /*0200*/  ISETP.GE.U32.AND P0, PT, R8, R5, PT ;  /* 0x000000050800720c */ /* 0x000fda0003f06070 */
[----:B------:R-:W-:Y:S01]  /*0210*/  @P0 IMAD.IADD R8, R8, 0x1, -R5 ;  /* 0x0000000108080824 */ /* 0x000fe200078e0a05 */
[----:B------:R-:W-:Y:S02]  /*0220*/  @P0 IADD3 R7, PT, PT, R7, 0x1, RZ ;  /* 0x0000000107070810 */ /* 0x000fe40007ffe0ff */
[----:B-1----:R-:W-:Y:S02]  /*0230*/  ISETP.GT.AND P0, PT, R4, UR4, PT ;  /* 0x0000000404007c0c */ /* 0x002fe4000bf04270 */
[----:B------:R-:W-:Y:S01]  /*0240*/  ISETP.GE.U32.AND P1, PT, R8, R5, PT ;  /* 0x000000050800720c */ /* 0x000fe20003f26070 */
[----:B------:R-:W-:Y:S01]  /*0250*/  IMAD R8, R5, 0x2, R3 ;  /* 0x0000000205087824 */ /* 0x000fe200078e0203 */
[----:B------:R-:W-:-:S11]  /*0260*/  ISETP.NE.AND P0, PT, R4, RZ, !P0 ;  /* 0x000000ff0400720c */ /* 0x000fd60004705270 */
[----:B------:R-:W-:Y:S01]  /*0270*/  @P1 VIADD R7, R7, 0x1 ;  /* 0x0000000107071836 */ /* 0x000fe20000000000 */
[----:B------:R-:W-:-:S05]  /*0280*/  @!P2 LOP3.LUT R7, RZ, R5, RZ, 0x33, !PT ;  /* 0x00000005ff07a212 */ /* 0x000fca00078e33ff */
[----:B------:R-:W-:Y:S02]  /*0290*/  IMAD.IADD R7, R10, 0x1, R7 ;  /* 0x000000010a077824 */ /* 0x000fe400078e0207 */
[----:B------:R-:W-:-:S07]  /*02a0*/  IMAD R10, R5, 0x3, R3 ;  /* 0x00000003050a7824 */ /* 0x000fce00078e0203 */
.L_x_11:
[----:B------:R-:W-:Y:S01]  /*02b0*/  ISETP.GT.U32.AND P1, PT, R0, 0x12, PT ;  /* 0x000000120000780c */ /* 0x000fe20003f24070 */
[----:B------:R-:W-:-:S12]  /*02c0*/  BSSY.RECONVERGENT B1, `(.L_x_2) ;  /* 0x0000075000017945 */ /* 0x000fd80003800200 */
[----:B-1234-:R-:W-:Y:S05]  /*02d0*/  @P1 BRA `(.L_x_3) ;  /* 0x0000000400cc1947 */ /* 0x01efea0003800000 */
[----:B------:R-:W1:Y:S01]  /*02e0*/  LDCU UR4, c[0x0][0x394] ;  /* 0x00007280ff0477ac */ /* 0x000e620008000800 */
[----:B------:R-:W2:Y:S01]  /*02f0*/  LDC R11, c[0x0][0x390] ;  /* 0x0000e400ff0b7b82 */ /* 0x000ea20000000800 */
[----:B------:R-:W-:Y:S01]  /*0300*/  LOP3.LUT R19, R7, 0x3, RZ, 0xc0, !PT ;  /* 0x0000000307137812 */ /* 0x000fe200078ec0ff */
[----:B------:R-:W-:Y:S01]  /*0310*/  BSSY.RECONVERGENT B0, `(.L_x_4) ;  /* 0x0000034000007945 */ /* 0x000fe20003800200 */
[----:B------:R-:W-:Y:S01]  /*0320*/  LEA R16, R2, R9, 0x4 ;  /* 0x0000000902107211 */ /* 0x000fe200078e20ff */
[----:B------:R-:W-:Y:S01]  /*0330*/  IMAD.MOV.U32 R28, RZ, RZ, R0 ;  /* 0x000000ffff1c7224 */ /* 0x000fe200078e0000 */
[----:B------:R-:W-:Y:S02]  /*0340*/  ISETP.NE.AND P2, PT, R19, 0x3, PT ;  /* 0x000000031300780c */ /* 0x000fe40003f45270 */
[----:B-1----:R-:W-:-:S04]  /*0350*/  ISETP.GT.AND P1, PT, R16, UR4, PT ;  /* 0x0000000410007c0c */ /* 0x002fc8000bf24270 */
[C---:B------:R-:W-:Y:S02]  /*0360*/  ISETP.NE.AND P1, PT, R16.reuse, RZ, !P1 ;  /* 0x000000ff1000720c */ /* 0x040fe40004f25270 */
[----:B------:R-:W-:-:S05]  /*0370*/  IADD3 R16, PT, PT, R16, -0x1, RZ ;  /* 0xffffffff10107810 */ /* 0x000fca0007ffe0ff */
[----:B------:R-:W-:Y:S06]  /*0380*/  @!P2 BRA `(.L_x_5) ;  /* 0x0000000000b0a947 */ /* 0x000fec0003800000 */
[----:B------:R-:W-:Y:S01]  /*0390*/  PLOP3.LUT P2, PT, P1, P0, PT, 0x80, 0x8 ;  /* 0x000000000008781c */ /* 0x000fe20000f41070 */
[----:B--2---:R-:W-:Y:S02]  /*03a0*/  IMAD R15, R16, R11, -0x1 ;  /* 0xffffffff100f7424 */ /* 0x004fe400078e020b */
[----:B------:R-:W-:-:S10]  /*03b0*/  HFMA2 R14, -RZ, RZ, 0, 0 ;  /* 0x00000000ff0e7431 */ /* 0x000fd400000001ff */
[----:B------:R-:W1:Y:S01]  /*03c0*/  @P2 LDC.64 R12, c[0x0][0x380] ;  /* 0x0000e000ff0c2b82 */ /* 0x000e620000000a00 */
[----:B------:R-:W-:-:S04]  /*03d0*/  @P2 IMAD.IADD R17, R4, 0x1, R15 ;  /* 0x0000000104112824 */ /* 0x000fc800078e020f */
[----:B-1----:R-:W-:-:S05]  /*03e0*/  @P2 IMAD.WIDE R12, R17, 0x4, R12 ;  /* 0x00000004110c2825 */ /* 0x002fca00078e020c */
[----:B------:R-:W2:Y:S01]  /*03f0*/  @P2 LDG.E.CONSTANT R14, desc[UR6][R12.64] ;  /* 0x000000060c0e2981 */ /* 0x000ea2000c1e9900 */
[----:B------:R-:W-:Y:S02]  /*0400*/  MOV R17, 0x400 ;  /* 0x0000040000117802 */ /* 0x000fe40000000f00 */
[----:B------:R-:W-:Y:S01]  /*0410*/  ISETP.NE.AND P2, PT, R19, RZ, PT ;  /* 0x000000ff1300720c */ /* 0x000fe20003f45270 */
[----:B------:R-:W1:Y:S01]  /*0420*/  S2R R18, SR_CgaCtaId ;  /* 0x0000000000127919 */ /* 0x000e620000008800 */
[----:B------:R-:W-:Y:S02]  /*0430*/  IADD3 R28, PT, PT, R0, R5, RZ ;  /* 0x00000005001c7210 */ /* 0x000fe40007ffe0ff */
[----:B-1----:R-:W-:-:S05]  /*0440*/  LEA R18, R18, R17, 0x18 ;  /* 0x0000001112127211 */ /* 0x002fca00078ec0ff */
[----:B------:R-:W-:-:S04]  /*0450*/  IMAD R17, R9, 0x4c, R18 ;  /* 0x0000004c09117824 */ /* 0x000fc800078e0212 */
[----:B------:R-:W-:-:S05]  /*0460*/  IMAD R17, R0, 0x4, R17 ;  /* 0x0000000400117824 */ /* 0x000fca00078e0211 */
[----:B--2---:R1:W-:Y:S01]  /*0470*/  STS [R17], R14 ;  /* 0x0000000e11007388 */ /* 0x0043e20000000800 */
[----:B------:R-:W-:Y:S05]  /*0480*/  @!P2 BRA `(.L_x_5) ;  /* 0x000000000070a947 */ /* 0x000fea0003800000 */
[----:B------:R-:W-:Y:S01]  /*0490*/  IMAD.IADD R18, R4, 0x1, R5 ;  /* 0x0000000104127824 */ /* 0x000fe200078e0205 */
[----:B------:R-:W-:Y:S01]  /*04a0*/  BSSY.RECONVERGENT B3, `(.L_x_6) ;  /* 0x0000009000037945 */ /* 0x000fe20003800200 */
[----:B-1----:R-:W-:Y:S01]  /*04b0*/  LEA R14, R5, R17, 0x2 ;  /* 0x00000011050e7211 */ /* 0x002fe200078e10ff */
[----:B------:R-:W-:Y:S02]  /*04c0*/  IMAD.MOV.U32 R12, RZ, RZ, RZ ;  /* 0x000000ffff0c7224 */ /* 0x000fe400078e00ff */
[----:B------:R-:W-:-:S13]  /*04d0*/  ISETP.GT.OR P2, PT, R18, R11, !P1 ;  /* 0x0000000b1200720c */ /* 0x000fda0004f44670 */
[----:B------:R-:W-:Y:S05]  /*04e0*/  @P2 BRA `(.L_x_7) ;  /* 0x0000000000102947 */ /* 0x000fea0003800000 */
[----:B------:R-:W1:Y:S01]  /*04f0*/  LDC.64 R12, c[0x0][0x380] ;  /* 0x0000e000ff0c7b82 */ /* 0x000e620000000a00 */
[----:B------:R-:W-:-:S05]  /*0500*/  IADD3 R17, PT, PT, R18, R15, RZ ;  /* 0x0000000f12117210 */ /* 0x000fca0007ffe0ff */
[----:B-1----:R-:W-:-:S06]  /*0510*/  IMAD.WIDE R12, R17, 0x4, R12 ;  /* 0x00000004110c7825 */ /* 0x002fcc00078e020c */
[----:B------:R1:W5:Y:S02]  /*0520*/  LDG.E.CONSTANT R12, desc[UR6][R12.64] ;  /* 0x000000060c0c7981 */ /* 0x000364000c1e9900 */
.L_x_7:
[----:B------:R-:W-:Y:S05]  /*0530*/  BSYNC.RECONVERGENT B3 ;  /* 0x0000000000037941 */ /* 0x000fea0003800200 */
.L_x_6:
[----:B-----5:R3:W-:Y:S01]  /*0540*/  STS [R14], R12 ;  /* 0x0000000c0e007388 */ /* 0x0207e20000000800 */
[----:B------:R-:W-:Y:S01]  /*0550*/  ISETP.NE.AND P2, PT, R19, 0x1, PT ;  /* 0x000000011300780c */ /* 0x000fe20003f45270 */
[----:B------:R-:W-:-:S12]  /*0560*/  IMAD.IADD R28, R28, 0x1, R5 ;  /* 0x000000011c1c7824 */ /* 0x000fd800078e0205 */
[----:B---3--:R-:W-:Y:S05]  /*0570*/  @!P2 BRA `(.L_x_5) ;  /* 0x000000000034a947 */ /* 0x008fea0003800000 */
[----:B------:R-:W-:Y:S01]  /*0580*/  IADD3 R18, PT, PT, R18, R5, RZ ;  /* 0x0000000512127210 */ /* 0x000fe20007ffe0ff */
[----:B------:R-:W-:Y:S01]  /*0590*/  BSSY.RECONVERGENT B3, `(.L_x_8) ;  /* 0x0000009000037945 */ /* 0x000fe20003800200 */
[----:B------:R-:W-:Y:S01]  /*05a0*/  IMAD R17, R5, 0x4, R14 ;  /* 0x0000000405117824 */ /* 0x000fe200078e020e */
[----:B------:R-:W-:Y:S02]  /*05b0*/  MOV R12, RZ ;  /* 0x000000ff000c7202 */ /* 0x000fe40000000f00 */
[----:B------:R-:W-:-:S13]  /*05c0*/  ISETP.GT.OR P2, PT, R18, R11, !P1 ;  /* 0x0000000b1200720c */ /* 0x000fda0004f44670 */
[----:B------:R-:W-:Y:S05]  /*05d0*/  @P2 BRA `(.L_x_9) ;  /* 0x0000000000102947 */ /* 0x000fea0003800000 */
[----:B-1----:R-:W1:Y:S01]  /*05e0*/  LDC.64 R12, c[0x0][0x380] ;  /* 0x0000e000ff0c7b82 */ /* 0x002e620000000a00 */
[----:B------:R-:W-:-:S04]  /*05f0*/  IMAD.IADD R15, R18, 0x1, R15 ;  /* 0x00000001120f7824 */ /* 0x000fc800078e020f */
[----:B-1----:R-:W-:-:S06]  /*0600*/  IMAD.WIDE R12, R15, 0x4, R12 ;  /* 0x000000040f0c7825 */ /* 0x002fcc00078e020c */
[----:B------:R2:W5:Y:S02]  /*0610*/  LDG.E.CONSTANT R12, desc[UR6][R12.64] ;  /* 0x000000060c0c7981 */ /* 0x000564000c1e9900 */
.L_x_9:
[----:B------:R-:W-:Y:S05]  /*0620*/  BSYNC.RECONVERGENT B3 ;  /* 0x0000000000037941 */ /* 0x000fea0003800200 */
.L_x_8:
[----:B-----5:R3:W-:Y:S01]  /*0630*/  STS [R17], R12 ;  /* 0x0000000c11007388 */ /* 0x0207e20000000800 */
[----:B------:R-:W-:-:S07]  /*0640*/  IADD3 R28, PT, PT, R28, R5, RZ ;  /* 0x000000051c1c7210 */ /* 0x000fce0007ffe0ff */
.L_x_5:
[----:B------:R-:W-:Y:S05]  /*0650*/  BSYNC.RECONVERGENT B0 ;  /* 0x0000000000007941 */ /* 0x000fea0003800200 */
.L_x_4:
[----:B------:R-:W-:-:S13]  /*0660*/  ISETP.GE.U32.AND P2, PT, R7, 0x3, PT ;  /* 0x000000030700780c */ /* 0x000fda0003f46070 */
[----:B------:R-:W-:Y:S05]  /*0670*/  @!P2 BRA `(.L_x_3) ;  /* 0x0000000000e4a947 */ /* 0x000fea0003800000 */
[----:B------:R-:W4:Y:S01]  /*0680*/  S2UR UR5, SR_CgaCtaId ;  /* 0x00000000000579c3 */ /* 0x000f220000008800 */
[C---:B-12---:R-:W-:Y:S01]  /*0690*/  IMAD.IADD R13, R3.reuse, 0x1, R5 ;  /* 0x00000001030d7824 */ /* 0x046fe200078e0205 */
[-C--:B------:R-:W-:Y:S01]  /*06a0*/  IADD3 R24, PT, PT, R8, R28.reuse, RZ ;  /* 0x0000001c08187210 */ /* 0x080fe20007ffe0ff */
[--C-:B------:R-:W-:Y:S01]  /*06b0*/  IMAD.IADD R14, R10, 0x1, R28.reuse ;  /* 0x000000010a0e7824 */ /* 0x100fe200078e021c */
[----:B------:R-:W-:Y:S01]  /*06c0*/  IADD3 R26, PT, PT, R3, R28, RZ ;  /* 0x0000001c031a7210 */ /* 0x000fe20007ffe0ff */
[----:B------:R-:W-:Y:S01]  /*06d0*/  UMOV UR4, 0x400 ;  /* 0x0000040000047882 */ /* 0x000fe20000000000 */
[----:B---3--:R-:W-:Y:S02]  /*06e0*/  IMAD.IADD R12, R13, 0x1, R28 ;  /* 0x000000010d0c7824 */ /* 0x008fe400078e021c */
[CC--:B------:R-:W-:Y:S02]  /*06f0*/  IMAD R23, R16.reuse, R11.reuse, R24 ;  /* 0x0000000b10177224 */ /* 0x0c0fe400078e0218 */
[----:B------:R-:W-:-:S02]  /*0700*/  IMAD R13, R16, R11, R14 ;  /* 0x0000000b100d7224 */ /* 0x000fc400078e020e */
[CC--:B------:R-:W-:Y:S01]  /*0710*/  IMAD R15, R16.reuse, R11.reuse, R26 ;  /* 0x0000000b100f7224 */ /* 0x0c0fe200078e021a */
[----:B------:R-:W-:Y:S01]  /*0720*/  IADD3 R23, PT, PT, R23, -0x1, RZ ;  /* 0xffffffff17177810 */ /* 0x000fe20007ffe0ff */
[----:B------:R-:W-:Y:S02]  /*0730*/  IMAD R22, R9, 0x13, R28 ;  /* 0x0000001309167824 */ /* 0x000fe400078e021c */
[----:B------:R-:W-:Y:S01]  /*0740*/  IMAD R11, R16, R11, R12 ;  /* 0x0000000b100b7224 */ /* 0x000fe200078e020c */
[----:B------:R-:W-:Y:S01]  /*0750*/  IADD3 R15, PT, PT, R15, -0x1, RZ ;  /* 0xffffffff0f0f7810 */ /* 0x000fe20007ffe0ff */
[----:B------:R-:W-:Y:S02]  /*0760*/  VIADD R13, R13, 0xffffffff ;  /* 0xffffffff0d0d7836 */ /* 0x000fe40000000000 */
[----:B------:R-:W-:Y:S01]  /*0770*/  VIADD R11, R11, 0xffffffff ;  /* 0xffffffff0b0b7836 */ /* 0x000fe20000000000 */
[----:B----4-:R-:W-:-:S06]  /*0780*/  ULEA UR4, UR5, UR4, 0x18 ;  /* 0x0000000405047291 */ /* 0x010fcc000f8ec0ff */
[----:B------:R-:W-:-:S07]  /*0790*/  LEA R22, R22, UR4, 0x2 ;  /* 0x0000000416167c11 */ /* 0x000fce000f8e10ff */
.L_x_10:
[----:B------:R-:W1:Y:S01]  /*07a0*/  LDCU UR4, c[0x0][0x390] ;  /* 0x00007200ff0477ac */ /* 0x000e620008000800 */
[----:B----4-:R-:W2:Y:S01]  /*07b0*/  LDC.64 R16, c[0x0][0x380] ;  /* 0x0000e000ff107b82 */ /* 0x010ea20000000a00 */
[----:B------:R-:W-:Y:S02]  /*07c0*/  IMAD.MOV.U32 R25, RZ, RZ, RZ ;  /* 0x000000ffff197224 */ /* 0x000fe400078e00ff */
[----:B------:R-:W-:Y:S01]  /*07d0*/  HFMA2 R27, -RZ, RZ, 0, 0 ;  /* 0x00000000ff1b7431 */ /* 0x000fe200000001ff */
[----:B-1----:R-:W-:Y:S02]  /*07e0*/  ISETP.GT.AND P2, PT, R26, UR4, PT ;  /* 0x000000041a007c0c */ /* 0x002fe4000bf44270 */
[----:B------:R-:W-:Y:S02]  /*07f0*/  ISETP.GT.OR P3, PT, R12, UR4, !P1 ;  /* 0x000000040c007c0c */ /* 0x000fe4000cf64670 */
[----:B------:R-:W-:Y:S01]  /*0800*/  ISETP.NE.AND P2, PT, R26, RZ, !P2 ;  /* 0x000000ff1a00720c */ /* 0x000fe20005745270 */
[----:B--2---:R-:W-:-:S03]  /*0810*/  IMAD.WIDE R20, R15, 0x4, R16 ;  /* 0x000000040f147825 */ /* 0x004fc600078e0210 */
[----:B------:R-:W-:Y:S01]  /*0820*/  PLOP3.LUT P2, PT, P1, P2, PT, 0x80, 0x8 ;  /* 0x000000000008781c */ /* 0x000fe20000f45070 */
[----:B------:R-:W-:-:S06]  /*0830*/  IMAD.WIDE R18, R11, 0x4, R16 ;  /* 0x000000040b127825 */ /* 0x000fcc00078e0210 */
[----:B------:R1:W2:Y:S06]  /*0840*/  @!P3 LDG.E.CONSTANT R27, desc[UR6][R18.64] ;  /* 0x00000006121bb981 */ /* 0x0002ac000c1e9900 */
[----:B------:R3:W4:Y:S01]  /*0850*/  @P2 LDG.E.CONSTANT R25, desc[UR6][R20.64] ;  /* 0x0000000614192981 */ /* 0x000722000c1e9900 */
[----:B------:R-:W-:Y:S02]  /*0860*/  ISETP.GT.OR P2, PT, R24, UR4, !P1 ;  /* 0x0000000418007c0c */ /* 0x000fe4000cf44670 */
[----:B------:R-:W-:Y:S01]  /*0870*/  ISETP.GT.OR P3, PT, R14, UR4, !P1 ;  /* 0x000000040e007c0c */ /* 0x000fe2000cf64670 */
[----:B-1----:R-:W-:Y:S01]  /*0880*/  IMAD.WIDE R18, R23, 0x4, R16 ;  /* 0x0000000417127825 */ /* 0x002fe200078e0210 */
[----:B------:R-:W-:-:S03]  /*0890*/  LEA R29, R5, R22, 0x2 ;  /* 0x00000016051d7211 */ /* 0x000fc600078e10ff */
[----:B------:R-:W-:-:S04]  /*08a0*/  IMAD.WIDE R16, R13, 0x4, R16 ;  /* 0x000000040d107825 */ /* 0x000fc800078e0210 */
[----:B---3--:R-:W-:-:S06]  /*08b0*/  IMAD.MOV.U32 R20, RZ, RZ, RZ ;  /* 0x000000ffff147224 */ /* 0x008fcc00078e00ff */
[----:B------:R-:W3:Y:S04]  /*08c0*/  @!P2 LDG.E.CONSTANT R20, desc[UR6][R18.64] ;  /* 0x000000061214a981 */ /* 0x000ee8000c1e9900 */
[----:B----4-:R1:W-:Y:S01]  /*08d0*/  STS [R22], R25 ;  /* 0x0000001916007388 */ /* 0x0103e20000000800 */
[----:B------:R-:W-:-:S03]  /*08e0*/  IMAD R21, R5, 0x8, R22 ;  /* 0x0000000805157824 */ /* 0x000fc600078e0216 */
[----:B--2---:R4:W-:Y:S01]  /*08f0*/  STS [R29], R27 ;  /* 0x0000001b1d007388 */ /* 0x0049e20000000800 */
[----:B-1----:R-:W-:-:S06]  /*0900*/  MOV R25, RZ ;  /* 0x000000ff00197202 */ /* 0x002fcc0000000f00 */
[----:B------:R1:W2:Y:S01]  /*0910*/  @!P3 LDG.E.CONSTANT R25, desc[UR6][R16.64] ;  /* 0x000000061019b981 */ /* 0x0002a2000c1e9900 */
[----:B------:R-:W-:-:S03]  /*0920*/  LEA R28, R5, R28, 0x2 ;  /* 0x0000001c051c7211 */ /* 0x000fc600078e10ff */
[----:B---3--:R4:W-:Y:S01]  /*0930*/  STS [R21], R20 ;  /* 0x0000001415007388 */ /* 0x0089e20000000800 */
[C---:B-1----:R-:W-:Y:S01]  /*0940*/  IMAD R16, R5.reuse, 0xc, R22 ;  /* 0x0000000c05107824 */ /* 0x042fe200078e0216 */
[----:B------:R-:W-:Y:S01]  /*0950*/  ISETP.GE.U32.AND P2, PT, R28, 0x13, PT ;  /* 0x000000131c00780c */ /* 0x000fe20003f46070 */
[C---:B------:R-:W-:Y:S01]  /*0960*/  IMAD R12, R5.reuse, 0x4, R12 ;  /* 0x00000004050c7824 */ /* 0x040fe200078e020c */
[C---:B------:R-:W-:Y:S01]  /*0970*/  LEA R24, R5.reuse, R24, 0x2 ;  /* 0x0000001805187211 */ /* 0x040fe200078e10ff */
[C---:B------:R-:W-:Y:S01]  /*0980*/  IMAD R14, R5.reuse, 0x4, R14 ;  /* 0x00000004050e7824 */ /* 0x040fe200078e020e */
[C---:B------:R-:W-:Y:S01]  /*0990*/  LEA R11, R5.reuse, R11, 0x2 ;  /* 0x0000000b050b7211 */ /* 0x040fe200078e10ff */
[C---:B------:R-:W-:Y:S01]  /*09a0*/  IMAD R23, R5.reuse, 0x4, R23 ;  /* 0x0000000405177824 */ /* 0x040fe200078e0217 */
[C---:B------:R-:W-:Y:S01]  /*09b0*/  LEA R13, R5.reuse, R13, 0x2 ;  /* 0x0000000d050d7211 */ /* 0x040fe200078e10ff */
[C---:B------:R-:W-:Y:S01]  /*09c0*/  IMAD R15, R5.reuse, 0x4, R15 ;  /* 0x00000004050f7824 */ /* 0x040fe200078e020f */
[C---:B------:R-:W-:Y:S01]  /*09d0*/  LEA R26, R5.reuse, R26, 0x2 ;  /* 0x0000001a051a7211 */ /* 0x040fe200078e10ff */
[----:B------:R-:W-:Y:S01]  /*09e0*/  IMAD R22, R5, 0x10, R22 ;  /* 0x0000001005167824 */ /* 0x000fe200078e0216 */
[----:B--2---:R4:W-:Y:S03]  /*09f0*/  STS [R16], R25 ;  /* 0x0000001910007388 */ /* 0x0049e60000000800 */
[----:B------:R-:W-:Y:S05]  /*0a00*/  @!P2 BRA `(.L_x_10) ;  /* 0xfffffffc0064a947 */ /* 0x000fea000383ffff */
.L_x_3:
[----:B------:R-:W-:Y:S05]  /*0a10*/  BSYNC.RECONVERGENT B1 ;  /* 0x0000000000017941 */ /* 0x000fea0003800200 */
.L_x_2:
[----:B0-----:R-:W-:-:S04]  /*0a20*/  IADD3 R9, PT, PT, R6, R9, RZ ;  /* 0x0000000906097210 */ /* 0x001fc80007ffe0ff */
[----:B------:R-:W-:-:S13]  /*0a30*/  ISETP.GE.U32.AND P1, PT, R9, 0x12, PT ;  /* 0x000000120900780c */ /* 0x000fda0003f26070 */
[----:B------:R-:W-:Y:S05]  /*0a40*/  @!P1 BRA `(.L_x_11) ;  /* 0xfffffff800189947 */ /* 0x000fea000383ffff */
.L_x_1:
[----:B------:R-:W-:Y:S05]  /*0a50*/  BSYNC.RECONVERGENT B2 ;  /* 0x0000000000027941 */ /* 0x000fea0003800200 */
.L_x_0:
[----:B------:R-:W4:Y:S01]  /*0a60*/  S2R R5, SR_TID.Y ;  /* 0x0000000000057919 */ /* 0x000f220000002200 */
[----:B------:R-:W0:Y:S01]  /*0a70*/  LDCU.64 UR16, c[0x0][0x390] ;  /* 0x00007200ff1077ac */ /* 0x000e220008000a00 */
[----:B----4-:R-:W-:Y:S01]  /*0a80*/  IMAD R21, R2, 0x10, R5 ;  /* 0x0000001002157824 */ /* 0x010fe200078e0205 */
[----:B------:R-:W-:Y:S04]  /*0a90*/  BAR.SYNC.DEFER_BLOCKING 0x0 ;  /* 0x0000000000007b1d */ /* 0x000fe80000010000 */
[----:B0-----:R-:W-:-:S04]  /*0aa0*/  ISETP.GE.AND P0, PT, R21, UR17, PT ;  /* 0x0000001115007c0c */ /* 0x001fc8000bf06270 */
[----:B------:R-:W-:-:S13]  /*0ab0*/  ISETP.GE.OR P0, PT, R4, UR16, P0 ;  /* 0x0000001004007c0c */ /* 0x000fda0008706670 */
[----:B------:R-:W-:Y:S05]  /*0ac0*/  @P0 EXIT ;  /* 0x000000000000094d */ /* 0x000fea0003800000 */
[----:B------:R-:W0:Y:S01]  /*0ad0*/  S2R R3, SR_CgaCtaId ;  /* 0x0000000000037919 */ /* 0x000e220000008800 */
[----:B------:R-:W-:Y:S01]  /*0ae0*/  MOV R2, 0x400 ;  /* 0x0000040000027802 */ /* 0x000fe20000000f00 */
[----:B------:R-:W4:Y:S01]  /*0af0*/  LDCU.128 UR8, c[0x3][URZ] ;  /* 0x00c00000ff0877ac */ /* 0x000f220008000c00 */
[----:B------:R-:W5:Y:S01]  /*0b00*/  LDCU.128 UR12, c[0x3][0x10] ;  /* 0x00c00200ff0c77ac */ /* 0x000f620008000c00 */
[----:B------:R-:W5:Y:S01]  /*0b10*/  LDCU UR4, c[0x3][0x20] ;  /* 0x00c00400ff0477ac */ /* 0x000f620008000800 */
[----:B0-----:R-:W-:-:S05]  /*0b20*/  LEA R3, R3, R2, 0x18 ;  /* 0x0000000203037211 */ /* 0x001fca00078ec0ff */
[----:B------:R-:W-:-:S05]  /*0b30*/  IMAD R3, R5, 0x4c, R3 ;  /* 0x0000004c05037824 */ /* 0x000fca00078e0203 */
[----:B------:R-:W-:-:S05]  /*0b40*/  LEA R5, R0, R3, 0x2 ;  /* 0x0000000300057211 */ /* 0x000fca00078e10ff */
[----:B------:R-:W4:Y:S04]  /*0b50*/  LDS R0, [R5] ;  /* 0x0000000005007984 */ /* 0x000f280000000800 */
[----:B------:R-:W0:Y:S04]  /*0b60*/  LDS R3, [R5+0x4] ;  /* 0x0000040005037984 */ /* 0x000e280000000800 */
[----:B------:R-:W5:Y:S04]  /*0b70*/  LDS R7, [R5+0x8] ;  /* 0x0000080005077984 */ /* 0x000f680000000800 */
[----:B------:R-:W5:Y:S04]  /*0b80*/  LDS R9, [R5+0x4c] ;  /* 0x00004c0005097984 */ /* 0x000f680000000800 */
[----:B--2---:R-:W2:Y:S04]  /*0b90*/  LDS R11, [R5+0x50] ;  /* 0x00005000050b7984 */ /* 0x004ea80000000800 */
[----:B-1----:R-:W1:Y:S04]  /*0ba0*/  LDS R13, [R5+0x54] ;  /* 0x00005400050d7984 */ /* 0x002e680000000800 */
[----:B------:R-:W1:Y:S04]  /*0bb0*/  LDS R15, [R5+0x98] ;  /* 0x00009800050f7984 */ /* 0x000e680000000800 */
[----:B---3--:R-:W3:Y:S04]  /*0bc0*/  LDS R17, [R5+0x9c] ;  /* 0x00009c0005117984 */ /* 0x008ee80000000800 */
[----:B------:R4:W3:Y:S02]  /*0bd0*/  LDS R19, [R5+0xa0] ;  /* 0x0000a00005137984 */ /* 0x0008e40000000800 */
[----:B----4-:R-:W-:Y:S01]  /*0be0*/  FFMA R0, R0, UR8, RZ ;  /* 0x0000000800007c23 */ /* 0x010fe200080000ff */
[----:B------:R-:W-:-:S03]  /*0bf0*/  IMAD R5, R21, UR16, R4 ;  /* 0x0000001015057c24 */ /* 0x000fc6000f8e0204 */
[----:B0-----:R-:W-:Y:S02]  /*0c00*/  FFMA R0, R3, UR9, R0 ;  /* 0x0000000903007c23 */ /* 0x001fe40008000000 */
[----:B------:R-:W0:Y:S02]  /*0c10*/  LDC.64 R2, c[0x0][0x388] ;  /* 0x0000e200ff027b82 */ /* 0x000e240000000a00 */
[----:B-----5:R-:W-:-:S04]  /*0c20*/  FFMA R0, R7, UR10, R0 ;  /* 0x0000000a07007c23 */ /* 0x020fc80008000000 */
[----:B------:R-:W-:-:S04]  /*0c30*/  FFMA R0, R9, UR11, R0 ;  /* 0x0000000b09007c23 */ /* 0x000fc80008000000 */
[----:B--2---:R-:W-:-:S04]  /*0c40*/  FFMA R0, R11, UR12, R0 ;  /* 0x0000000c0b007c23 */ /* 0x004fc80008000000 */
[----:B-1----:R-:W-:-:S04]  /*0c50*/  FFMA R0, R13, UR13, R0 ;  /* 0x0000000d0d007c23 */ /* 0x002fc80008000000 */
[----:B------:R-:W-:-:S04]  /*0c60*/  FFMA R0, R15, UR14, R0 ;  /* 0x0000000e0f007c23 */ /* 0x000fc80008000000 */
[----:B---3--:R-:W-:Y:S01]  /*0c70*/  FFMA R0, R17, UR15, R0 ;  /* 0x0000000f11007c23 */ /* 0x008fe20008000000 */
[----:B0-----:R-:W-:-:S04]  /*0c80*/  IMAD.WIDE.U32 R2, R5, 0x4, R2 ;  /* 0x0000000405027825 */ /* 0x001fc800078e0002 */
[----:B------:R-:W-:-:S05]  /*0c90*/  FFMA R0, R19, UR4, R0 ;  /* 0x0000000413007c23 */ /* 0x000fca0008000000 */
[----:B------:R-:W-:-:S05]  /*0ca0*/  FMNMX R5, RZ, R0, !PT ;  /* 0x00000000ff057209 */ /* 0x000fca0007800000 */
[----:B------:R-:W-:Y:S01]  /*0cb0*/  STG.E desc[UR6][R2.64], R5 ;  /* 0x0000000502007986 */ /* 0x000fe2000c101906 */
[----:B------:R-:W-:Y:S05]  /*0cc0*/  EXIT ;  /* 0x000000000000794d */ /* 0x000fea0003800000 */
.L_x_12:
[----:B------:R-:W-:-:S00]  /*0cd0*/  BRA `(.L_x_12) ;  /* 0xfffffffc00fc7947 */ /* 0x000fc0000383ffff */
[----:B------:R-:W-:-:S00]  /*0ce0*/  NOP ;  /* 0x0000000000007918 */ /* 0x000fc00000000000 */
        /* <DEDUP_REMOVED lines=9> */
.L_x_15:


//--------------------- .text._Z26conv3x3_global_relu_kernelPKfPfii --------------------------
	.section	.text._Z26conv3x3_global_relu_kernelPKfPfii,"ax",@progbits
	.align	128
        .global         _Z26conv3x3_global_relu_kernelPKfPfii
        .type           _Z26conv3x3_global_relu_kernelPKfPfii,@function
        .size           _Z26conv3x3_global_relu_kernelPKfPfii,(.L_x_16 - _Z26conv3x3_global_relu_kernelPKfPfii)
        .other          _Z26conv3x3_global_relu_kernelPKfPfii,@"STO_CUDA_ENTRY STV_DEFAULT"
_Z26conv3x3_global_relu_kernelPKfPfii:
.text._Z26conv3x3_global_relu_kernelPKfPfii:
[----:B------:R-:W-:Y:S01]  /*0000*/  LDC R1, c[0x0][0x37c] ;  /* 0x0000df00ff017b82 */ /* 0x000fe20000000800 */
[----:B------:R-:W0:Y:S07]  /*0010*/  S2R R5, SR_TID.Y ;  /* 0x0000000000057919 */ /* 0x000e2e0000002200 */
[----:B------:R-:W1:Y:S01]  /*0020*/  LDC R4, c[0x0][0x360] ;  /* 0x0000d800ff047b82 */ /* 0x000e620000000800 */
[----:B------:R-:W2:Y:S01]  /*0030*/  LDCU.64 UR6, c[0x0][0x390] ;  /* 0x00007200ff0677ac */ /* 0x000ea20008000a00 */
[----:B------:R-:W1:Y:S06]  /*0040*/  S2R R3, SR_TID.X ;  /* 0x0000000000037919 */ /* 0x000e6c0000002100 */
[----:B------:R-:W0:Y:S08]  /*0050*/  S2UR UR5, SR_CTAID.Y ;  /* 0x00000000000579c3 */ /* 0x000e300000002600 */
[----:B------:R-:W0:Y:S08]  /*0060*/  LDC R8, c[0x0][0x364] ;  /* 0x0000d900ff087b82 */ /* 0x000e300000000800 */
[----:B------:R-:W1:Y:S01]  /*0070*/  S2UR UR4, SR_CTAID.X ;  /* 0x00000000000479c3 */ /* 0x000e620000002500 */
[----:B0-----:R-:W-:-:S05]  /*0080*/  IMAD R8, R8, UR5, R5 ;  /* 0x0000000508087c24 */ /* 0x001fca000f8e0205 */
[----:B--2---:R-:W-:Y:S01]  /*0090*/  ISETP.GE.AND P0, PT, R8, UR7, PT ;  /* 0x0000000708007c0c */ /* 0x004fe2000bf06270 */
[----:B-1----:R-:W-:-:S05]  /*00a0*/  IMAD R4, R4, UR4, R3 ;  /* 0x0000000404047c24 */ /* 0x002fca000f8e0203 */
[----:B------:R-:W-:-:S13]  /*00b0*/  ISETP.GE.OR P0, PT, R4, UR6, P0 ;  /* 0x0000000604007c0c */ /* 0x000fda0008706670 */
[----:B------:R-:W-:Y:S05]  /*00c0*/  @P0 EXIT ;  /* 0x000000000000094d */ /* 0x000fea0003800000 */
[C---:B------:R-:W-:Y:S01]  /*00d0*/  ISETP.NE.AND P1, PT, R8.reuse, RZ, PT ;  /* 0x000000ff0800720c */ /* 0x040fe20003f25270 */
[----:B------:R-:W0:Y:S01]  /*00e0*/  LDCU.64 UR8, c[0x0][0x380] ;  /* 0x00007000ff0877ac */ /* 0x000e220008000a00 */
[----:B------:R-:W-:Y:S01]  /*00f0*/  VIADD R0, R8, 0xffffffff ;  /* 0xffffffff08007836 */ /* 0x000fe20000000000 */
[----:B------:R-:W-:Y:S02]  /*0100*/  SHF.R.S32.HI R12, RZ, 0x1f, R4 ;  /* 0x0000001fff0c7819 */ /* 0x000fe40000011404 */
[----:B------:R-:W-:Y:S01]  /*0110*/  ISETP.LT.OR P3, PT, R4, RZ, !P1 ;  /* 0x000000ff0400720c */ /* 0x000fe20004f61670 */
[----:B------:R-:W-:Y:S01]  /*0120*/  IMAD R5, R0, UR6, RZ ;  /* 0x0000000600057c24 */ /* 0x000fe2000f8e02ff */
[----:B------:R-:W1:Y:S01]  /*0130*/  LDCU.64 UR4, c[0x0][0x358] ;  /* 0x00006b00ff0477ac */ /* 0x000e620008000a00 */
[----:B------:R-:W-:-:S03]  /*0140*/  ISETP.LT.OR P1, PT, R4, 0x1, !P1 ;  /* 0x000000010400780c */ /* 0x000fc60004f21670 */
[----:B------:R-:W-:-:S04]  /*0150*/  IADD3 R0, P0, PT, R4, R5, RZ ;  /* 0x0000000504007210 */ /* 0x000fc80007f1e0ff */
[----:B------:R-:W-:-:S03]  /*0160*/  LEA.HI.X.SX32 R3, R5, R12, 0x1, P0 ;  /* 0x0000000c05037211 */ /* 0x000fc600000f0eff */
[----:B------:R-:W2:Y:S01]  /*0170*/  @!P3 LDC.64 R6, c[0x0][0x380] ;  /* 0x0000e000ff06bb82 */ /* 0x000ea20000000a00 */
[----:B0-----:R-:W-:-:S04]  /*0180*/  LEA R2, P0, R0, UR8, 0x2 ;  /* 0x0000000800027c11 */ /* 0x001fc8000f8010ff */
[----:B------:R-:W-:-:S03]  /*0190*/  LEA.HI.X R3, R0, UR9, R3, 0x2, P0 ;  /* 0x0000000900037c11 */ /* 0x000fc600080f1403 */
[----:B------:R-:W0:Y:S02]  /*01a0*/  @!P1 LDC R9, c[0x3][RZ] ;  /* 0x00c00000ff099b82 */ /* 0x000e240000000800 */
[----:B-1----:R-:W0:Y:S01]  /*01b0*/  @!P1 LDG.E.CONSTANT R0, desc[UR4][R2.64+-0x4] ;  /* 0xfffffc0402009981 */ /* 0x002e22000c1e9900 */
[C---:B------:R-:W-:Y:S01]  /*01c0*/  @!P3 IMAD.IADD R5, R4.reuse, 0x1, R5 ;  /* 0x000000010405b824 */ /* 0x040fe200078e0205 */
[----:B------:R-:W-:Y:S01]  /*01d0*/  ISETP.GE.AND P4, PT, R4, RZ, PT ;  /* 0x000000ff0400720c */ /* 0x000fe20003f86270 */
[----:B------:R-:W-:-:S03]  /*01e0*/  VIADD R14, R8, 0x1 ;  /* 0x00000001080e7836 */ /* 0x000fc60000000000 */
[----:B------:R-:W1:Y:S01]  /*01f0*/  @!P3 LDC R17, c[0x3][0x4] ;  /* 0x00c00100ff11bb82 */ /* 0x000e620000000800 */
[----:B--2---:R-:W-:-:S08]  /*0200*/  @!P3 IMAD.WIDE R6, R5, 0x4, R6 ;  /* 0x000000040506b825 */ /* 0x004fd000078e0206 */
[----:B------:R-:W2:Y:S01]  /*0210*/  @P4 LDC.64 R10, c[0x0][0x380] ;  /* 0x0000e000ff0a4b82 */ /* 0x000ea20000000a00 */
[----:B------:R-:W1:Y:S01]  /*0220*/  @!P3 LDG.E.CONSTANT R16, desc[UR4][R6.64] ;  /* 0x000000040610b981 */ /* 0x000e62000c1e9900 */
[----:B------:R-:W-:Y:S01]  /*0230*/  ISETP.GE.U32.AND P2, PT, R14, UR7, PT ;  /* 0x000000070e007c0c */ /* 0x000fe2000bf46070 */
[----:B------:R-:W-:Y:S02]  /*0240*/  VIADD R5, R4, 0x1 ;  /* 0x0000000104057836 */ /* 0x000fe40000000000 */
[----:B------:R-:W-:Y:S01]  /*0250*/  IMAD R15, R8, UR6, RZ ;  /* 0x00000006080f7c24 */ /* 0x000fe2000f8e02ff */
[C---:B------:R-:W-:Y:S02]  /*0260*/  ISETP.LT.OR P2, PT, R4.reuse, RZ, P2 ;  /* 0x000000ff0400720c */ /* 0x040fe40001741670 */
[----:B------:R-:W-:Y:S01]  /*0270*/  ISETP.GE.AND P0, PT, R5, UR6, PT ;  /* 0x0000000605007c0c */ /* 0x000fe2000bf06270 */
[----:B------:R-:W-:Y:S02]  /*0280*/  IMAD.MOV.U32 R5, RZ, RZ, RZ ;  /* 0x000000ffff057224 */ /* 0x000fe400078e00ff */
[C---:B------:R-:W-:Y:S01]  /*0290*/  IMAD.IADD R13, R4.reuse, 0x1, R15 ;  /* 0x00000001040d7824 */ /* 0x040fe200078e020f */
[----:B------:R-:W-:-:S04]  /*02a0*/  ISETP.GT.AND P0, PT, R4, -0x2, !P0 ;  /* 0xfffffffe0400780c */ /* 0x000fc80004704270 */
[----:B------:R-:W-:-:S03]  /*02b0*/  ISETP.EQ.OR P5, PT, R8, RZ, !P0 ;  /* 0x000000ff0800720c */ /* 0x000fc600047a2670 */
[----:B------:R-:W3:Y:S10]  /*02c0*/  @!P2 LDC R20, c[0x3][0x1c] ;  /* 0x00c00700ff14ab82 */ /* 0x000ef40000000800 */
[----:B------:R4:W5:Y:S02]  /*02d0*/  @!P5 LDG.E.CONSTANT R2, desc[UR4][R2.64+0x4] ;  /* 0x000004040202d981 */ /* 0x000964000c1e9900 */
[----:B----4-:R-:W5:Y:S01]  /*02e0*/  @!P5 LDC R3, c[0x3][0x8] ;  /* 0x00c00200ff03db82 */ /* 0x010f620000000800 */
[----:B0-----:R-:W-:Y:S01]  /*02f0*/  @!P1 FFMA R5, R0, R9, RZ ;  /* 0x0000000900059223 */ /* 0x001fe200000000ff */
[----:B------:R-:W-:-:S06]  /*0300*/  ISETP.GT.AND P1, PT, R4, UR6, PT ;  /* 0x0000000604007c0c */ /* 0x000fcc000bf24270 */
[----:B------:R-:W0:Y:S01]  /*0310*/  @!P2 LDC.64 R8, c[0x0][0x380] ;  /* 0x0000e000ff08ab82 */ /* 0x000e220000000a00 */
[C---:B------:R-:W-:Y:S02]  /*0320*/  IADD3 R0, P6, PT, R4.reuse, R15, RZ ;  /* 0x0000000f04007210 */ /* 0x040fe40007fde0ff */
[----:B------:R-:W-:Y:S02]  /*0330*/  ISETP.GT.AND P1, PT, R4, RZ, !P1 ;  /* 0x000000ff0400720c */ /* 0x000fe40004f24270 */
[C---:B------:R-:W-:Y:S01]  /*0340*/  LEA.HI.X.SX32 R7, R15.reuse, R12, 0x1, P6 ;  /* 0x0000000c0f077211 */ /* 0x040fe200030f0eff */
[----:B------:R-:W-:Y:S01]  /*0350*/  VIADD R15, R15, UR6 ;  /* 0x000000060f0f7c36 */ /* 0x000fe20008000000 */
[----:B------:R-:W-:-:S04]  /*0360*/  LEA R6, P6, R0, UR8, 0x2 ;  /* 0x0000000800067c11 */ /* 0x000fc8000f8c10ff */
[----:B------:R-:W-:Y:S02]  /*0370*/  LEA.HI.X R7, R0, UR9, R7, 0x2, P6 ;  /* 0x0000000900077c11 */ /* 0x000fe4000b0f1407 */
[----:B------:R-:W-:-:S03]  /*0380*/  IADD3 R18, P6, PT, R4, R15, RZ ;  /* 0x0000000f04127210 */ /* 0x000fc60007fde0ff */
[----:B------:R-:W4:Y:S01]  /*0390*/  @P1 LDG.E.CONSTANT R0, desc[UR4][R6.64+-0x4] ;  /* 0xfffffc0406001981 */ /* 0x000f22000c1e9900 */
[----:B-1----:R-:W-:Y:S01]  /*03a0*/  @!P3 FFMA R5, R16, R17, R5 ;  /* 0x000000111005b223 */ /* 0x002fe20000000005 */
[----:B------:R-:W-:Y:S01]  /*03b0*/  ISETP.GE.U32.OR P3, PT, R14, UR7, !P1 ;  /* 0x000000070e007c0c */ /* 0x000fe2000cf66470 */
[----:B--2---:R-:W-:Y:S01]  /*03c0*/  @P4 IMAD.WIDE R16, R13, 0x4, R10 ;  /* 0x000000040d104825 */ /* 0x004fe200078e020a */
[----:B------:R-:W-:Y:S02]  /*03d0*/  LEA.HI.X.SX32 R11, R15, R12, 0x1, P6 ;  /* 0x0000000c0f0b7211 */ /* 0x000fe400030f0eff */
[----:B------:R-:W-:Y:S02]  /*03e0*/  LEA R10, P6, R18, UR8, 0x2 ;  /* 0x00000008120a7c11 */ /* 0x000fe4000f8c10ff */
[----:B------:R1:W2:Y:S01]  /*03f0*/  @P4 LDG.E.CONSTANT R12, desc[UR4][R16.64] ;  /* 0x00000004100c4981 */ /* 0x0002a2000c1e9900 */
[----:B------:R-:W-:Y:S01]  /*0400*/  @!P2 IMAD.IADD R15, R4, 0x1, R15 ;  /* 0x00000001040fa824 */ /* 0x000fe200078e020f */
[----:B------:R-:W-:-:S02]  /*0410*/  LEA.HI.X R11, R18, UR9, R11, 0x2, P6 ;  /* 0x00000009120b7c11 */ /* 0x000fc4000b0f140b */
[----:B------:R-:W-:Y:S01]  /*0420*/  ISETP.GE.U32.OR P6, PT, R14, UR7, !P0 ;  /* 0x000000070e007c0c */ /* 0x000fe2000c7c6470 */
[----:B------:R3:W2:Y:S01]  /*0430*/  @P0 LDG.E.CONSTANT R4, desc[UR4][R6.64+0x4] ;  /* 0x0000040406040981 */ /* 0x0006a2000c1e9900 */
[----:B0-----:R-:W-:Y:S01]  /*0440*/  @!P2 IMAD.WIDE R8, R15, 0x4, R8 ;  /* 0x000000040f08a825 */ /* 0x001fe200078e0208 */
[----:B------:R-:W0:Y:S02]  /*0450*/  @!P3 LDC R19, c[0x3][0x18] ;  /* 0x00c00600ff13bb82 */ /* 0x000e240000000800 */
[----:B------:R-:W0:Y:S04]  /*0460*/  @!P3 LDG.E.CONSTANT R14, desc[UR4][R10.64+-0x4] ;  /* 0xfffffc040a0eb981 */ /* 0x000e28000c1e9900 */
[----:B------:R-:W2:Y:S02]  /*0470*/  @!P2 LDG.E.CONSTANT R8, desc[UR4][R8.64] ;  /* 0x000000040808a981 */ /* 0x000ea4000c1e9900 */
[----:B------:R-:W4:Y:S02]  /*0480*/  @P1 LDC R15, c[0x3][0xc] ;  /* 0x00c00300ff0f1b82 */ /* 0x000f240000000800 */
[----:B------:R-:W2:Y:S06]  /*0490*/  @!P6 LDG.E.CONSTANT R18, desc[UR4][R10.64+0x4] ;  /* 0x000004040a12e981 */ /* 0x000eac000c1e9900 */
[----:B-1----:R-:W2:Y:S08]  /*04a0*/  @P4 LDC R16, c[0x3][0x10] ;  /* 0x00c00400ff104b82 */ /* 0x002eb00000000800 */
[----:B------:R-:W1:Y:S01]  /*04b0*/  @P0 LDC R17, c[0x3][0x14] ;  /* 0x00c00500ff110b82 */ /* 0x000e620000000800 */
[----:B-----5:R-:W-:-:S07]  /*04c0*/  @!P5 FFMA R5, R2, R3, R5 ;  /* 0x000000030205d223 */ /* 0x020fce0000000005 */
[----:B---3--:R-:W3:Y:S08]  /*04d0*/  @!P6 LDC R6, c[0x3][0x20] ;  /* 0x00c00800ff06eb82 */ /* 0x008ef00000000800 */
[----:B------:R-:W5:Y:S02]  /*04e0*/  LDC.64 R2, c[0x0][0x388] ;  /* 0x0000e200ff027b82 */ /* 0x000f640000000a00 */
[----:B-----5:R-:W-:-:S04]  /*04f0*/  IMAD.WIDE R2, R13, 0x4, R2 ;  /* 0x000000040d027825 */ /* 0x020fc800078e0202 */
[----:B----4-:R-:W-:-:S04]  /*0500*/  @P1 FFMA R5, R0, R15, R5 ;  /* 0x0000000f00051223 */ /* 0x010fc80000000005 */
[----:B--2---:R-:W-:-:S04]  /*0510*/  @P4 FFMA R5, R12, R16, R5 ;  /* 0x000000100c054223 */ /* 0x004fc80000000005 */
[----:B-1----:R-:W-:-:S04]  /*0520*/  @P0 FFMA R5, R4, R17, R5 ;  /* 0x0000001104050223 */ /* 0x002fc80000000005 */
[----:B0-----:R-:W-:-:S04]  /*0530*/  @!P3 FFMA R5, R14, R19, R5 ;  /* 0x000000130e05b223 */ /* 0x001fc80000000005 */
[----:B------:R-:W-:-:S04]  /*0540*/  @!P2 FFMA R5, R8, R20, R5 ;  /* 0x000000140805a223 */ /* 0x000fc80000000005 */
[----:B---3--:R-:W-:-:S05]  /*0550*/  @!P6 FFMA R5, R18, R6, R5 ;  /* 0x000000061205e223 */ /* 0x008fca0000000005 */
[----:B------:R-:W-:-:S05]  /*0560*/  FMNMX R5, RZ, R5, !PT ;  /* 0x00000005ff057209 */ /* 0x000fca0007800000 */
[----:B------:R-:W-:Y:S01]  /*0570*/  STG.E desc[UR4][R2.64], R5 ;  /* 0x0000000502007986 */ /* 0x000fe2000c101904 */
[----:B------:R-:W-:Y:S05]  /*0580*/  EXIT ;  /* 0x000000000000794d */ /* 0x000fea0003800000 */
.L_x_13:
        /* <DEDUP_REMOVED lines=15> */
.L_x_16:


//--------------------- .text._Z21conv3x3_global_kernelPKfPfii --------------------------
	.section	.text._Z21conv3x3_global_kernelPKfPfii,"ax",@progbits
	.align	128
        .global         _Z21conv3x3_global_kernelPKfPfii
        .type           _Z21conv3x3_global_kernelPKfPfii,@function
        .size           _Z21conv3x3_global_kernelPKfPfii,(.L_x_17 - _Z21conv3x3_global_kernelPKfPfii)
        .other          _Z21conv3x3_global_kernelPKfPfii,@"STO_CUDA_ENTRY STV_DEFAULT"
_Z21conv3x3_global_kernelPKfPfii:
.text._Z21conv3x3_global_kernelPKfPfii:
        /* <DEDUP_REMOVED lines=34> */
[----:B------:R3:W1:Y:S01]  /*0220*/  @!P3 LDG.E.CONSTANT R16, desc[UR4][R6.64] ;  /* 0x000000040610b981 */ /* 0x000662000c1e9900 */
[----:B------:R-:W-:Y:S01]  /*0230*/  VIADD R5, R4, 0x1 ;  /* 0x0000000104057836 */ /* 0x000fe20000000000 */
[----:B------:R-:W-:Y:S01]  /*0240*/  ISETP.GE.U32.AND P0, PT, R14, UR7, PT ;  /* 0x000000070e007c0c */ /* 0x000fe2000bf06070 */
[----:B------:R-:W-:-:S03]  /*0250*/  IMAD R15, R8, UR6, RZ ;  /* 0x00000006080f7c24 */ /* 0x000fc6000f8e02ff */
[C---:B------:R-:W-:Y:S01]  /*0260*/  ISETP.LT.OR P0, PT, R4.reuse, RZ, P0 ;  /* 0x000000ff0400720c */ /* 0x040fe20000701670 */
[----:B------:R-:W-:Y:S01]  /*0270*/  IMAD.IADD R13, R4, 0x1, R15 ;  /* 0x00000001040d7824 */ /* 0x000fe200078e020f */
[----:B------:R-:W-:Y:S01]  /*0280*/  ISETP.GE.AND P2, PT, R5, UR6, PT ;  /* 0x0000000605007c0c */ /* 0x000fe2000bf46270 */
[----:B------:R-:W-:-:S03]  /*0290*/  IMAD.MOV.U32 R5, RZ, RZ, RZ ;  /* 0x000000ffff057224 */ /* 0x000fc600078e00ff */
[----:B------:R-:W-:-:S04]  /*02a0*/  ISETP.GT.AND P2, PT, R4, -0x2, !P2 ;  /* 0xfffffffe0400780c */ /* 0x000fc80005744270 */
[----:B------:R-:W-:-:S03]  /*02b0*/  ISETP.EQ.OR P5, PT, R8, RZ, !P2 ;  /* 0x000000ff0800720c */ /* 0x000fc600057a2670 */
[----:B---3--:R-:W3:Y:S08]  /*02c0*/  @!P0 LDC.64 R6, c[0x0][0x380] ;  /* 0x0000e000ff068b82 */ /* 0x008ef00000000a00 */
[----:B------:R-:W4:Y:S02]  /*02d0*/  @!P0 LDC R20, c[0x3][0x1c] ;  /* 0x00c00700ff148b82 */ /* 0x000f240000000800 */
[----:B------:R5:W4:Y:S06]  /*02e0*/  @!P5 LDG.E.CONSTANT R2, desc[UR4][R2.64+0x4] ;  /* 0x000004040202d981 */ /* 0x000b2c000c1e9900 */
[----:B-----5:R-:W4:Y:S01]  /*02f0*/  @!P5 LDC R3, c[0x3][0x8] ;  /* 0x00c00200ff03db82 */ /* 0x020f220000000800 */
[----:B0-----:R-:W-:Y:S01]  /*0300*/  @!P1 FFMA R5, R0, R9, RZ ;  /* 0x0000000900059223 */ /* 0x001fe200000000ff */
[----:B------:R-:W-:-:S02]  /*0310*/  ISETP.GT.AND P1, PT, R4, UR6, PT ;  /* 0x0000000604007c0c */ /* 0x000fc4000bf24270 */
[C---:B------:R-:W-:Y:S02]  /*0320*/  IADD3 R0, P6, PT, R4.reuse, R15, RZ ;  /* 0x0000000f04007210 */ /* 0x040fe40007fde0ff */
[----:B------:R-:W-:Y:S02]  /*0330*/  ISETP.GT.AND P1, PT, R4, RZ, !P1 ;  /* 0x000000ff0400720c */ /* 0x000fe40004f24270 */
[C---:B------:R-:W-:Y:S01]  /*0340*/  LEA.HI.X.SX32 R9, R15.reuse, R12, 0x1, P6 ;  /* 0x0000000c0f097211 */ /* 0x040fe200030f0eff */
[----:B------:R-:W-:Y:S01]  /*0350*/  VIADD R15, R15, UR6 ;  /* 0x000000060f0f7c36 */ /* 0x000fe20008000000 */
[----:B------:R-:W-:-:S04]  /*0360*/  LEA R8, P6, R0, UR8, 0x2 ;  /* 0x0000000800087c11 */ /* 0x000fc8000f8c10ff */
[----:B------:R-:W-:Y:S02]  /*0370*/  LEA.HI.X R9, R0, UR9, R9, 0x2, P6 ;  /* 0x0000000900097c11 */ /* 0x000fe4000b0f1409 */
[----:B------:R-:W-:-:S03]  /*0380*/  IADD3 R18, P6, PT, R4, R15, RZ ;  /* 0x0000000f04127210 */ /* 0x000fc60007fde0ff */
[----:B------:R-:W5:Y:S01]  /*0390*/  @P1 LDG.E.CONSTANT R0, desc[UR4][R8.64+-0x4] ;  /* 0xfffffc0408001981 */ /* 0x000f62000c1e9900 */
        /* <DEDUP_REMOVED lines=10> */
[----:B---3--:R-:W-:Y:S01]  /*0440*/  @!P0 IMAD.WIDE R6, R15, 0x4, R6 ;  /* 0x000000040f068825 */ /* 0x008fe200078e0206 */
[----:B------:R-:W3:Y:S02]  /*0450*/  @!P3 LDC R19, c[0x3][0x18] ;  /* 0x00c00600ff13bb82 */ /* 0x000ee40000000800 */
[----:B------:R-:W3:Y:S04]  /*0460*/  @!P3 LDG.E.CONSTANT R14, desc[UR4][R10.64+-0x4] ;  /* 0xfffffc040a0eb981 */ /* 0x000ee8000c1e9900 */
[----:B------:R-:W3:Y:S02]  /*0470*/  @!P0 LDG.E.CONSTANT R6, desc[UR4][R6.64] ;  /* 0x0000000406068981 */ /* 0x000ee4000c1e9900 */
[----:B------:R-:W5:Y:S02]  /*0480*/  @P1 LDC R15, c[0x3][0xc] ;  /* 0x00c00300ff0f1b82 */ /* 0x000f640000000800 */
[----:B------:R-:W3:Y:S06]  /*0490*/  @!P6 LDG.E.CONSTANT R18, desc[UR4][R10.64+0x4] ;  /* 0x000004040a12e981 */ /* 0x000eec000c1e9900 */
[----:B0-----:R-:W2:Y:S08]  /*04a0*/  @P4 LDC R16, c[0x3][0x10] ;  /* 0x00c00400ff104b82 */ /* 0x001eb00000000800 */
[----:B------:R-:W0:Y:S01]  /*04b0*/  @P2 LDC R17, c[0x3][0x14] ;  /* 0x00c00500ff112b82 */ /* 0x000e220000000800 */
[----:B----4-:R-:W-:-:S07]  /*04c0*/  @!P5 FFMA R5, R2, R3, R5 ;  /* 0x000000030205d223 */ /* 0x010fce0000000005 */
[----:B------:R-:W4:Y:S08]  /*04d0*/  LDC.64 R2, c[0x0][0x388] ;  /* 0x0000e200ff027b82 */ /* 0x000f300000000a00 */
[----:B-1----:R-:W1:Y:S01]  /*04e0*/  @!P6 LDC R8, c[0x3][0x20] ;  /* 0x00c00800ff08eb82 */ /* 0x002e620000000800 */
[----:B----4-:R-:W-:-:S04]  /*04f0*/  IMAD.WIDE R2, R13, 0x4, R2 ;  /* 0x000000040d027825 */ /* 0x010fc800078e0202 */
[----:B-----5:R-:W-:-:S04]  /*0500*/  @P1 FFMA R5, R0, R15, R5 ;  /* 0x0000000f00051223 */ /* 0x020fc80000000005 */
[----:B--2---:R-:W-:-:S04]  /*0510*/  @P4 FFMA R5, R12, R16, R5 ;  /* 0x000000100c054223 */ /* 0x004fc80000000005 */
[----:B0-----:R-:W-:-:S04]  /*0520*/  @P2 FFMA R5, R4, R17, R5 ;  /* 0x0000001104052223 */ /* 0x001fc80000000005 */
[----:B---3--:R-:W-:-:S04]  /*0530*/  @!P3 FFMA R5, R14, R19, R5 ;  /* 0x000000130e05b223 */ /* 0x008fc80000000005 */
[----:B------:R-:W-:-:S04]  /*0540*/  @!P0 FFMA R5, R6, R20, R5 ;  /* 0x0000001406058223 */ /* 0x000fc80000000005 */
[----:B-1----:R-:W-:-:S05]  /*0550*/  @!P6 FFMA R5, R18, R8, R5 ;  /* 0x000000081205e223 */ /* 0x002fca0000000005 */
[----:B------:R-:W-:Y:S01]  /*0560*/  STG.E desc[UR4][R2.64], R5 ;  /* 0x0000000502007986 */ /* 0x000fe2000c101904 */
[----:B------:R-:W-:Y:S05]  /*0570*/  EXIT ;  /* 0x000000000000794d */ /* 0x000fea0003800000 */
.L_x_14:
        /* <DEDUP_REMOVED lines=16> */
.L_x_17:


//--------------------- .nv.shared._Z26conv3x3_shared_relu_kernelPKfPfii --------------------------
	.section	.nv.shared._Z26conv3x3_shared_relu_kernelPKfPfii,"aw",@nobits
	.sectionflags	@""
	.align	4
.nv.shared._Z26conv3x3_shared_relu_kernelPKfPfii:
	.zero		2392


//--------------------- .nv.shared.reserved.0     --------------------------
	.section	.nv.shared.reserved.0,"aw",@nobits
	.weak		__nv_reservedSMEM_offset_0_alias
	.size		__nv_reservedSMEM_offset_0_alias, 0, 64
	.other		__nv_reservedSMEM_offset_0_alias,@"STO_CUDA_RESERVED_SHARED STV_DEFAULT"
__nv_reservedSMEM_offset_0_alias:
	.zero		0
	.zero		64


//--------------------- .nv.constant0._Z26conv3x3_shared_relu_kernelPKfPfii --------------------------
	.section	.nv.constant0._Z26conv3x3_shared_relu_kernelPKfPfii,"a",@progbits
	.sectionflags	@""
	.align	4
.nv.constant0._Z26conv3x3_shared_relu_kernelPKfPfii:
	.zero		920


//--------------------- .nv.constant0._Z26conv3x3_global_relu_kernelPKfPfii --------------------------
	.section	.nv.constant0._Z26conv3x3_global_relu_kernelPKfPfii,"a",@progbits
	.sectionflags	@""
	.align	4
.nv.constant0._Z26conv3x3_global_relu_kernelPKfPfii:
	.zero		920


//--------------------- .nv.constant0._Z21conv3x3_global_kernelPKfPfii --------------------------
	.section	.nv.constant0._Z21conv3x3_global_kernelPKfPfii,"a",@progbits
	.sectionflags	@""
	.align	4
.nv.constant0._Z21conv3x3_global_kernelPKfPfii:
	.zero		920


//--------------------- SYMBOLS --------------------------

	.type		.nv.reservedSmem.offset0,@object
	.size		.nv.reservedSmem.offset0,0x4
	.type		.nv.reservedSmem.cap,@object
	.size		.nv.reservedSmem.cap,0x4
